// auto-generated by cutlass_sweep.gemm — config: {"arch": "sm_90", "cluster_m": 1, "cluster_n": 2, "dtype": "e5m2", "stages": 5, "tile_k": 128, "tile_m": 256, "tile_n": 256}
#include "cutlass/cutlass.h"
#include "cutlass/gemm/collective/collective_builder.hpp"
#include "cutlass/gemm/device/gemm_universal_adapter.h"
#include "cutlass/gemm/kernel/gemm_universal.hpp"
#include "cutlass/epilogue/collective/collective_builder.hpp"

using ElemA = cutlass::float_e5m2_t;
using ElemB = cutlass::float_e5m2_t;
using ElemCD = cutlass::float_e5m2_t;
using Acc  = float;
using TileShape    = cute::Shape<cute::_256, cute::_256, cute::_128>;
using ClusterShape = cute::Shape<cute::_1, cute::_2, cute::_1>;

using CollectiveEpilogue = typename cutlass::epilogue::collective::CollectiveBuilder<
    cutlass::arch::Sm90, cutlass::arch::OpClassTensorOp,
    TileShape, ClusterShape,
    cutlass::epilogue::collective::EpilogueTileAuto,
    Acc, Acc,
    ElemCD, cutlass::layout::RowMajor, 128 / cutlass::sizeof_bits<ElemCD>::value,
    ElemCD, cutlass::layout::RowMajor, 128 / cutlass::sizeof_bits<ElemCD>::value,
    cutlass::epilogue::collective::EpilogueScheduleAuto
  >::CollectiveOp;

using CollectiveMainloop = typename cutlass::gemm::collective::CollectiveBuilder<
    cutlass::arch::Sm90, cutlass::arch::OpClassTensorOp,
    ElemA, cutlass::layout::RowMajor, 128 / cutlass::sizeof_bits<ElemA>::value,
    ElemB, cutlass::layout::ColumnMajor, 128 / cutlass::sizeof_bits<ElemB>::value,
    Acc,
    TileShape, ClusterShape,
    cutlass::gemm::collective::StageCount<5>,
    cutlass::gemm::collective::KernelScheduleAuto
  >::CollectiveOp;

using GemmKernel = cutlass::gemm::kernel::GemmUniversal<
    cute::Shape<int,int,int,int>,
    CollectiveMainloop,
    CollectiveEpilogue
>;
using Gemm = cutlass::gemm::device::GemmUniversalAdapter<GemmKernel>;

// Force the device kernel symbol into the cubin without needing a host main.
auto* _anchor = &cutlass::device_kernel<GemmKernel>;


// ===== COMPILED SASS (sm_90a) =====

	.target	sm_90a

	.elftype	@"ET_EXEC"


//--------------------- .note.nv.tkinfo           --------------------------
	.section	.note.nv.tkinfo,"",@"SHT_NOTE"
	.sectionflags	@"SHF_NOTE_NV_TKINFO"
	.tkinfo
        /*0018*/ 	.word	0x00000002
        /*0030*/ 	.string	""
        /*0030*/ 	.string	"ptxas"
        /*0030*/ 	.string	"Cuda compilation tools, release 13.0, V13.0.88"
        /*0030*/ 	.string	"Build cuda_13.0.r13.0/compiler.36424714_0"
        /*0030*/ 	.string	"-arch sm_90a -m 64 "



//--------------------- .note.nv.cuinfo           --------------------------
	.section	.note.nv.cuinfo,"",@"SHT_NOTE"
	.sectionflags	@"SHF_NOTE_NV_CUINFO"
        /*0018*/ 	.short	0x0002
        /*001a*/ 	.short	0x005a
        /*001c*/ 	.short	0x0082
	.zero		2


//--------------------- .nv.info                  --------------------------
	.section	.nv.info,"",@"SHT_CUDA_INFO"
	.align	4


	//----- nvinfo : EIATTR_REGCOUNT
	.align		4
        /*0000*/ 	.byte	0x04, 0x2f
        /*0002*/ 	.short	(.L_12 - .L_11)
	.align		4
.L_11:
        /*0004*/ 	.word	index@(_ZN7cutlass13device_kernelINS_4gemm6kernel13GemmUniversalIN4cute5tupleIJiiiiEEENS1_10collective13CollectiveMmaINS1_37MainloopSm90TmaGmmaWarpSpecializedFP8ILi5ENS5_IJNS4_1CILi1EEENSA_ILi2EEESB_EEENS1_35KernelTmaWarpSpecializedCooperativeEEENS5_IJNSA_ILi256EEESG_NSA_ILi128EEEEEENS_12float_e5m2_tENS5_IJlSB_lEEESJ_SK_NS4_8TiledMMAINS4_8MMA_AtomIJNS4_4SM904GMMA31MMA_64x256x32_F32E5M2E5M2_SS_TNILNSO_7ScaleInE1ELSQ_1EEEEEENS4_6LayoutINS5_IJSC_SB_SB_EEENS5_IJSB_NSA_ILi0EEESV_EEEEENS5_IJNS4_10UnderscoreESY_SY_EEEEENS4_23SM90_TMA_LOAD_MULTICASTENS4_14ComposedLayoutINS4_7SwizzleILi3ELi4ELi3EEENS4_18smem_ptr_flag_bitsILi8EEENST_INS5_IJNSA_ILi8EEESH_EEENS5_IJSH_SB_EEEEEEEvNS4_8identityENS4_13SM90_TMA_LOADES1B_vS1C_EENS_8epilogue10collective6detail29Sm90TmaWarpSpecializedAdapterINS1G_15DefaultEpilogueISJ_SK_SK_NS1F_6thread17LinearCombinationISJ_Li1EffLNS1K_9ScaleType4KindE0ELNS_15FloatRoundStyleE2ESJ_EENS1_15EpilogueDefaultEEEEEvvEEEEvNT_6ParamsE)
        /*0008*/ 	.word	0x000000a8


	//----- nvinfo : EIATTR_FRAME_SIZE
	.align		4
.L_12:
        /*000c*/ 	.byte	0x04, 0x11
        /*000e*/ 	.short	(.L_14 - .L_13)
	.align		4
.L_13:
        /*0010*/ 	.word	index@(_ZN7cutlass13device_kernelINS_4gemm6kernel13GemmUniversalIN4cute5tupleIJiiiiEEENS1_10collective13CollectiveMmaINS1_37MainloopSm90TmaGmmaWarpSpecializedFP8ILi5ENS5_IJNS4_1CILi1EEENSA_ILi2EEESB_EEENS1_35KernelTmaWarpSpecializedCooperativeEEENS5_IJNSA_ILi256EEESG_NSA_ILi128EEEEEENS_12float_e5m2_tENS5_IJlSB_lEEESJ_SK_NS4_8TiledMMAINS4_8MMA_AtomIJNS4_4SM904GMMA31MMA_64x256x32_F32E5M2E5M2_SS_TNILNSO_7ScaleInE1ELSQ_1EEEEEENS4_6LayoutINS5_IJSC_SB_SB_EEENS5_IJSB_NSA_ILi0EEESV_EEEEENS5_IJNS4_10UnderscoreESY_SY_EEEEENS4_23SM90_TMA_LOAD_MULTICASTENS4_14ComposedLayoutINS4_7SwizzleILi3ELi4ELi3EEENS4_18smem_ptr_flag_bitsILi8EEENST_INS5_IJNSA_ILi8EEESH_EEENS5_IJSH_SB_EEEEEEEvNS4_8identityENS4_13SM90_TMA_LOADES1B_vS1C_EENS_8epilogue10collective6detail29Sm90TmaWarpSpecializedAdapterINS1G_15DefaultEpilogueISJ_SK_SK_NS1F_6thread17LinearCombinationISJ_Li1EffLNS1K_9ScaleType4KindE0ELNS_15FloatRoundStyleE2ESJ_EENS1_15EpilogueDefaultEEEEEvvEEEEvNT_6ParamsE)
        /*0014*/ 	.word	0x00000cc8


	//----- nvinfo : EIATTR_MIN_STACK_SIZE
	.align		4
.L_14:
        /*0018*/ 	.byte	0x04, 0x12
        /*001a*/ 	.short	(.L_16 - .L_15)
	.align		4
.L_15:
        /*001c*/ 	.word	index@(_ZN7cutlass13device_kernelINS_4gemm6kernel13GemmUniversalIN4cute5tupleIJiiiiEEENS1_10collective13CollectiveMmaINS1_37MainloopSm90TmaGmmaWarpSpecializedFP8ILi5ENS5_IJNS4_1CILi1EEENSA_ILi2EEESB_EEENS1_35KernelTmaWarpSpecializedCooperativeEEENS5_IJNSA_ILi256EEESG_NSA_ILi128EEEEEENS_12float_e5m2_tENS5_IJlSB_lEEESJ_SK_NS4_8TiledMMAINS4_8MMA_AtomIJNS4_4SM904GMMA31MMA_64x256x32_F32E5M2E5M2_SS_TNILNSO_7ScaleInE1ELSQ_1EEEEEENS4_6LayoutINS5_IJSC_SB_SB_EEENS5_IJSB_NSA_ILi0EEESV_EEEEENS5_IJNS4_10UnderscoreESY_SY_EEEEENS4_23SM90_TMA_LOAD_MULTICASTENS4_14ComposedLayoutINS4_7SwizzleILi3ELi4ELi3EEENS4_18smem_ptr_flag_bitsILi8EEENST_INS5_IJNSA_ILi8EEESH_EEENS5_IJSH_SB_EEEEEEEvNS4_8identityENS4_13SM90_TMA_LOADES1B_vS1C_EENS_8epilogue10collective6detail29Sm90TmaWarpSpecializedAdapterINS1G_15DefaultEpilogueISJ_SK_SK_NS1F_6thread17LinearCombinationISJ_Li1EffLNS1K_9ScaleType4KindE0ELNS_15FloatRoundStyleE2ESJ_EENS1_15EpilogueDefaultEEEEEvvEEEEvNT_6ParamsE)
        /*0020*/ 	.word	0x00000cc8
.L_16:


//--------------------- .nv.compat                --------------------------
	.section	.nv.compat,"",@"SHT_CUDA_COMPAT_INFO"
	.align	4
        /*0000*/ 	.byte	0x02, 0x09, 0x01, 0x00, 0x02, 0x02, 0x04, 0x00, 0x02, 0x05, 0x05, 0x00, 0x03, 0x07, 0x01, 0x01
        /*0010*/ 	.byte	0x02, 0x03, 0x01, 0x00, 0x02, 0x06, 0x01, 0x00, 0x04, 0x0b, 0x08, 0x00, 0x00, 0x00, 0x00, 0x00
        /*0020*/ 	.byte	0x00, 0x00, 0x00, 0x00


//--------------------- .nv.info._ZN7cutlass13device_kernelINS_4gemm6kernel13GemmUniversalIN4cute5tupleIJiiiiEEENS1_10collective13CollectiveMmaINS1_37MainloopSm90TmaGmmaWarpSpecializedFP8ILi5ENS5_IJNS4_1CILi1EEENSA_ILi2EEESB_EEENS1_35KernelTmaWarpSpecializedCooperativeEEENS5_IJNSA_ILi256EEESG_NSA_ILi128EEEEEENS_12float_e5m2_tENS5_IJlSB_lEEESJ_SK_NS4_8TiledMMAINS4_8MMA_AtomIJNS4_4SM904GMMA31MMA_64x256x32_F32E5M2E5M2_SS_TNILNSO_7ScaleInE1ELSQ_1EEEEEENS4_6LayoutINS5_IJSC_SB_SB_EEENS5_IJSB_NSA_ILi0EEESV_EEEEENS5_IJNS4_10UnderscoreESY_SY_EEEEENS4_23SM90_TMA_LOAD_MULTICASTENS4_14ComposedLayoutINS4_7SwizzleILi3ELi4ELi3EEENS4_18smem_ptr_flag_bitsILi8EEENST_INS5_IJNSA_ILi8EEESH_EEENS5_IJSH_SB_EEEEEEEvNS4_8identityENS4_13SM90_TMA_LOADES1B_vS1C_EENS_8epilogue10collective6detail29Sm90TmaWarpSpecializedAdapterINS1G_15DefaultEpilogueISJ_SK_SK_NS1F_6thread17LinearCombinationISJ_Li1EffLNS1K_9ScaleType4KindE0ELNS_15FloatRoundStyleE2ESJ_EENS1_15EpilogueDefaultEEEEEvvEEEEvNT_6ParamsE --------------------------
	.section	.nv.info._ZN7cutlass13device_kernelINS_4gemm6kernel13GemmUniversalIN4cute5tupleIJiiiiEEENS1_10collective13CollectiveMmaINS1_37MainloopSm90TmaGmmaWarpSpecializedFP8ILi5ENS5_IJNS4_1CILi1EEENSA_ILi2EEESB_EEENS1_35KernelTmaWarpSpecializedCooperativeEEENS5_IJNSA_ILi256EEESG_NSA_ILi128EEEEEENS_12float_e5m2_tENS5_IJlSB_lEEESJ_SK_NS4_8TiledMMAINS4_8MMA_AtomIJNS4_4SM904GMMA31MMA_64x256x32_F32E5M2E5M2_SS_TNILNSO_7ScaleInE1ELSQ_1EEEEEENS4_6LayoutINS5_IJSC_SB_SB_EEENS5_IJSB_NSA_ILi0EEESV_EEEEENS5_IJNS4_10UnderscoreESY_SY_EEEEENS4_23SM90_TMA_LOAD_MULTICASTENS4_14ComposedLayoutINS4_7SwizzleILi3ELi4ELi3EEENS4_18smem_ptr_flag_bitsILi8EEENST_INS5_IJNSA_ILi8EEESH_EEENS5_IJSH_SB_EEEEEEEvNS4_8identityENS4_13SM90_TMA_LOADES1B_vS1C_EENS_8epilogue10collective6detail29Sm90TmaWarpSpecializedAdapterINS1G_15DefaultEpilogueISJ_SK_SK_NS1F_6thread17LinearCombinationISJ_Li1EffLNS1K_9ScaleType4KindE0ELNS_15FloatRoundStyleE2ESJ_EENS1_15EpilogueDefaultEEEEEvvEEEEvNT_6ParamsE,"",@"SHT_CUDA_INFO"
	.sectionflags	@""
	.align	4


	//----- nvinfo : EIATTR_CUDA_API_VERSION
	.align		4
        /*0000*/ 	.byte	0x04, 0x37
        /*0002*/ 	.short	(.L_18 - .L_17)
.L_17:
        /*0004*/ 	.word	0x00000082


	//----- nvinfo : EIATTR_KPARAM_INFO
	.align		4
.L_18:
        /*0008*/ 	.byte	0x04, 0x17
        /*000a*/ 	.short	(.L_20 - .L_19)
.L_19:
        /*000c*/ 	.word	0x00000000
        /*0010*/ 	.short	0x0000
        /*0012*/ 	.short	0x0070
        /*0014*/ 	.byte	0x00, 0xf0, 0x01, 0x10


	//----- nvinfo : EIATTR_SPARSE_MMA_MASK
	.align		4
.L_20:
        /*0018*/ 	.byte	0x03, 0x50
        /*001a*/ 	.short	0x0000


	//----- nvinfo : EIATTR_MAXREG_COUNT
	.align		4
        /*001c*/ 	.byte	0x03, 0x1b
        /*001e*/ 	.short	0x00a8


	//----- nvinfo : EIATTR_NUM_BARRIERS
	.align		4
        /*0020*/ 	.byte	0x02, 0x4c
        /*0022*/ 	.byte	0x01
	.zero		1


	//----- nvinfo : EIATTR_ANNOTATIONS
	.align		4
        /*0024*/ 	.byte	0x04, 0x55
        /*0026*/ 	.short	(.L_22 - .L_21)


	//   ....[0]....
.L_21:
        /*0028*/ 	.word	0x00000001
        /*002c*/ 	.byte	0x90, 0x06, 0x00, 0x00, 0x01, 0x00, 0x00, 0x00, 0xc0, 0x08, 0x00, 0x00, 0x01, 0x00, 0x00, 0x00
        /* <DEDUP_REMOVED lines=2037> */
        /*7f8c*/ 	.byte	0x50, 0x9c, 0x02, 0x00, 0x01, 0x00, 0x00, 0x00, 0xa0, 0x9c, 0x02, 0x00


	//----- nvinfo : EIATTR_MERCURY_ISA_VERSION
	.align		4
.L_22:
        /*7f98*/ 	.byte	0x03, 0x5f
        /*7f9a*/ 	.short	0x0101


	//----- nvinfo : EIATTR_INT_WARP_WIDE_INSTR_OFFSETS
	.align		4
        /*7f9c*/ 	.byte	0x04, 0x31
        /*7f9e*/ 	.short	(.L_24 - .L_23)


	//   ....[0]....
.L_23:
        /*7fa0*/ 	.word	0x00000550


	//   ....[1]....
        /*7fa4*/ 	.word	0x00000570


	//   ....[2]....
        /*7fa8*/ 	.word	0x000006c0


	//----- nvinfo : EIATTR_COOP_GROUP_MASK_REGIDS
	.align		4
.L_24:
        /*7fac*/ 	.byte	0x04, 0x29
        /*7fae*/ 	.short	(.L_26 - .L_25)


	//   ....[0]....
.L_25:
        /*7fb0*/ 	.word	0xffffffff


	//   ....[1]....
        /*7fb4*/ 	.word	0xffffffff


	//   ....[2]....
        /*7fb8*/ 	.word	0xffffffff


	//   ....[3]....
        /*7fbc*/ 	.word	0xffffffff


	//   ....[4]....
        /*7fc0*/ 	.word	0xffffffff


	//   ....[5]....
        /*7fc4*/ 	.word	0xffffffff


	//----- nvinfo : EIATTR_COOP_GROUP_INSTR_OFFSETS
	.align		4
.L_26:
        /*7fc8*/ 	.byte	0x04, 0x28
        /*7fca*/ 	.short	(.L_28 - .L_27)


	//   ....[0]....
.L_27:
        /*7fcc*/ 	.word	0x00000070


	//   ....[1]....
        /*7fd0*/ 	.word	0x00000080


	//   ....[2]....
        /*7fd4*/ 	.word	0x000001a0


	//   ....[3]....
        /*7fd8*/ 	.word	0x000003e0


	//   ....[4]....
        /*7fdc*/ 	.word	0x000007d0


	//   ....[5]....
        /*7fe0*/ 	.word	0x00002920


	//----- nvinfo : EIATTR_REG_RECONFIG
	.align		4
.L_28:
        /*7fe4*/ 	.byte	0x01, 0x54
	.zero		2


	//----- nvinfo : EIATTR_MBARRIER_INSTR_OFFSETS
	.align		4
        /*7fe8*/ 	.byte	0x04, 0x39
        /*7fea*/ 	.short	(.L_30 - .L_29)


	//   ....[0]....
.L_29:
        /*7fec*/ 	.word	0x00000320
        /*7ff0*/ 	.word	0x000000ff
        /*7ff4*/ 	.word	0x00000000
        /*7ff8*/ 	.short	0x0100
        /*7ffa*/ 	.byte	0x09
	.zero		1


	//   ....[1]....
        /*7ffc*/ 	.word	0x00000330
        /*8000*/ 	.word	0x000000ff
        /*8004*/ 	.word	0x00000028
        /*8008*/ 	.short	0x0100
        /*800a*/ 	.byte	0x09
	.zero		1


	//   ....[2]....
        /*800c*/ 	.word	0x00000340
        /*8010*/ 	.word	0x000000ff
        /*8014*/ 	.word	0x00000008
        /*8018*/ 	.short	0x0100
        /*801a*/ 	.byte	0x09
	.zero		1


	//   ....[3]....
        /*801c*/ 	.word	0x00000350
        /*8020*/ 	.word	0x000000ff
        /*8024*/ 	.word	0x00000030
        /*8028*/ 	.short	0x0100
        /*802a*/ 	.byte	0x09
	.zero		1


	//   ....[4]....
        /*802c*/ 	.word	0x00000360
        /*8030*/ 	.word	0x000000ff
        /*8034*/ 	.word	0x00000010
        /*8038*/ 	.short	0x0100
        /*803a*/ 	.byte	0x09
	.zero		1


	//   ....[5]....
        /*803c*/ 	.word	0x00000370
        /*8040*/ 	.word	0x000000ff
        /*8044*/ 	.word	0x00000038
        /*8048*/ 	.short	0x0100
        /*804a*/ 	.byte	0x09
	.zero		1


	//   ....[6]....
        /*804c*/ 	.word	0x00000380
        /*8050*/ 	.word	0x000000ff
        /*8054*/ 	.word	0x00000018
        /*8058*/ 	.short	0x0100
        /*805a*/ 	.byte	0x09
	.zero		1


	//   ....[7]....
        /*805c*/ 	.word	0x00000390
        /*8060*/ 	.word	0x000000ff
        /*8064*/ 	.word	0x00000040
        /*8068*/ 	.short	0x0100
        /*806a*/ 	.byte	0x09
	.zero		1


	//   ....[8]....
        /*806c*/ 	.word	0x000003a0
        /*8070*/ 	.word	0x000000ff
        /*8074*/ 	.word	0x00000020
        /*8078*/ 	.short	0x0100
        /*807a*/ 	.byte	0x09
	.zero		1


	//   ....[9]....
        /*807c*/ 	.word	0x000003b0
        /*8080*/ 	.word	0x000000ff
        /*8084*/ 	.word	0x00000048
        /*8088*/ 	.short	0x0100
        /*808a*/ 	.byte	0x09
	.zero		1


	//   ....[10]....
        /*808c*/ 	.word	0x00000750
        /*8090*/ 	.word	0x000000ff
        /*8094*/ 	.word	0x00000060
        /*8098*/ 	.short	0x0100
        /*809a*/ 	.byte	0x06
	.zero		1


	//   ....[11]....
        /*809c*/ 	.word	0x00000780
        /*80a0*/ 	.word	0x000000ff
        /*80a4*/ 	.word	0x00000068
        /*80a8*/ 	.short	0x0100
        /*80aa*/ 	.byte	0x06
	.zero		1


	//   ....[12]....
        /*80ac*/ 	.word	0x00002d10
        /*80b0*/ 	.word	0x000000ff
        /*80b4*/ 	.word	0x00000000
        /*80b8*/ 	.short	0x010a
        /*80ba*/ 	.byte	0x06
	.zero		1


	//   ....[13]....
        /*80bc*/ 	.word	0x00002d50
        /*80c0*/ 	.word	0x000000ff
        /*80c4*/ 	.word	0x00000000
        /*80c8*/ 	.short	0x010a
        /*80ca*/ 	.byte	0x06
	.zero		1


	//   ....[14]....
        /*80cc*/ 	.word	0x00009060
        /*80d0*/ 	.word	0x000000ff
        /*80d4*/ 	.word	0x00000000
        /*80d8*/ 	.short	0x010a
        /*80da*/ 	.byte	0x10
	.zero		1


	//   ....[15]....
        /*80dc*/ 	.word	0x000090a0
        /*80e0*/ 	.word	0x000000ff
        /*80e4*/ 	.word	0x00000000
        /*80e8*/ 	.short	0x010a
        /*80ea*/ 	.byte	0x10
	.zero		1


	//   ....[16]....
        /*80ec*/ 	.word	0x000118e0
        /*80f0*/ 	.word	0x00000000
        /*80f4*/ 	.word	0x00000000
        /*80f8*/ 	.short	0x0101
        /*80fa*/ 	.byte	0x3f
	.zero		1


	//   ....[17]....
        /*80fc*/ 	.word	0x000153d0
        /*8100*/ 	.word	0x00000000
        /*8104*/ 	.word	0x00000000
        /*8108*/ 	.short	0x0101
        /*810a*/ 	.byte	0x3f
	.zero		1


	//   ....[18]....
        /*810c*/ 	.word	0x00028e20
        /*8110*/ 	.word	0x00000012
        /*8114*/ 	.word	0x00000028
        /*8118*/ 	.short	0x010a
        /*811a*/ 	.byte	0x3f
	.zero		1


	//   ....[19]....
        /*811c*/ 	.word	0x000291c0
        /*8120*/ 	.word	0x00000002
        /*8124*/ 	.word	0x00000068
        /*8128*/ 	.short	0x0101
        /*812a*/ 	.byte	0x3f
	.zero		1


	//   ....[20]....
        /*812c*/ 	.word	0x00029950
        /*8130*/ 	.word	0x00000005
        /*8134*/ 	.word	0x00000000
        /*8138*/ 	.short	0x010a
        /*813a*/ 	.byte	0x3f
	.zero		1


	//   ....[21]....
        /*813c*/ 	.word	0x000299e0
        /*8140*/ 	.word	0x00000007
        /*8144*/ 	.word	0x00000000
        /*8148*/ 	.short	0x010a
        /*814a*/ 	.byte	0x3f
	.zero		1


	//   ....[22]....
        /*814c*/ 	.word	0x00029a70
        /*8150*/ 	.word	0x00000007
        /*8154*/ 	.word	0x00000000
        /*8158*/ 	.short	0x010a
        /*815a*/ 	.byte	0x3f
	.zero		1


	//   ....[23]....
        /*815c*/ 	.word	0x00029b00
        /*8160*/ 	.word	0x00000007
        /*8164*/ 	.word	0x00000000
        /*8168*/ 	.short	0x010a
        /*816a*/ 	.byte	0x3f
	.zero		1


	//   ....[24]....
        /*816c*/ 	.word	0x00029b90
        /*8170*/ 	.word	0x00000003
        /*8174*/ 	.word	0x00000000
        /*8178*/ 	.short	0x010a
        /*817a*/ 	.byte	0x3f
	.zero		1


	//   ....[25]....
        /*817c*/ 	.word	0x00029c00
        /*8180*/ 	.word	0x00000003
        /*8184*/ 	.word	0x00000000
        /*8188*/ 	.short	0x010a
        /*818a*/ 	.byte	0x3f
	.zero		1


	//   ....[26]....
        /*818c*/ 	.word	0x00029c70
        /*8190*/ 	.word	0x00000002
        /*8194*/ 	.word	0x00000000
        /*8198*/ 	.short	0x010a
        /*819a*/ 	.byte	0x3f
	.zero		1


	//   ....[27]....
        /*819c*/ 	.word	0x00029d50
        /*81a0*/ 	.word	0x00000012
        /*81a4*/ 	.word	0x00000028
        /*81a8*/ 	.short	0x010a
        /*81aa*/ 	.byte	0x3f
	.zero		1


	//   ....[28]....
        /*81ac*/ 	.word	0x00029e20
        /*81b0*/ 	.word	0x00000005
        /*81b4*/ 	.word	0x00000000
        /*81b8*/ 	.short	0x010a
        /*81ba*/ 	.byte	0x3f
	.zero		1


	//   ....[29]....
        /*81bc*/ 	.word	0x00029e70
        /*81c0*/ 	.word	0x00000007
        /*81c4*/ 	.word	0x00000000
        /*81c8*/ 	.short	0x010a
        /*81ca*/ 	.byte	0x3f
	.zero		1


	//   ....[30]....
        /*81cc*/ 	.word	0x00029ec0
        /*81d0*/ 	.word	0x00000007
        /*81d4*/ 	.word	0x00000000
        /*81d8*/ 	.short	0x010a
        /*81da*/ 	.byte	0x3f
	.zero		1


	//   ....[31]....
        /*81dc*/ 	.word	0x00029f10
        /*81e0*/ 	.word	0x00000007
        /*81e4*/ 	.word	0x00000000
        /*81e8*/ 	.short	0x010a
        /*81ea*/ 	.byte	0x3f
	.zero		1


	//----- nvinfo : EIATTR_NUM_MBARRIERS
	.align		4
.L_30:
        /*81ec*/ 	.byte	0x03, 0x38
        /*81ee*/ 	.short	0x000c


	//----- nvinfo : EIATTR_EXIT_INSTR_OFFSETS
	.align		4
        /*81f0*/ 	.byte	0x04, 0x1c
        /*81f2*/ 	.short	(.L_32 - .L_31)


	//   ....[0]....
.L_31:
        /*81f4*/ 	.word	0x00000960


	//   ....[1]....
        /*81f8*/ 	.word	0x00001200


	//   ....[2]....
        /*81fc*/ 	.word	0x00028520


	//   ....[3]....
        /*8200*/ 	.word	0x00028ac0


	//   ....[4]....
        /*8204*/ 	.word	0x00029be0


	//----- nvinfo : EIATTR_MAX_THREADS
	.align		4
.L_32:
        /*8208*/ 	.byte	0x04, 0x05
        /*820a*/ 	.short	(.L_34 - .L_33)
.L_33:
        /*820c*/ 	.word	0x00000180
        /*8210*/ 	.word	0x00000001
        /*8214*/ 	.word	0x00000001


	//----- nvinfo : EIATTR_CRS_STACK_SIZE
	.align		4
.L_34:
        /*8218*/ 	.byte	0x04, 0x1e
        /*821a*/ 	.short	(.L_36 - .L_35)
.L_35:
        /*821c*/ 	.word	0x00000000


	//----- nvinfo : EIATTR_CBANK_PARAM_SIZE
	.align		4
.L_36:
        /*8220*/ 	.byte	0x03, 0x19
        /*8222*/ 	.short	0x0470


	//----- nvinfo : EIATTR_PARAM_CBANK
	.align		4
        /*8224*/ 	.byte	0x04, 0x0a
        /*8226*/ 	.short	(.L_38 - .L_37)
	.align		4
.L_37:
        /*8228*/ 	.word	index@(.nv.constant0._ZN7cutlass13device_kernelINS_4gemm6kernel13GemmUniversalIN4cute5tupleIJiiiiEEENS1_10collective13CollectiveMmaINS1_37MainloopSm90TmaGmmaWarpSpecializedFP8ILi5ENS5_IJNS4_1CILi1EEENSA_ILi2EEESB_EEENS1_35KernelTmaWarpSpecializedCooperativeEEENS5_IJNSA_ILi256EEESG_NSA_ILi128EEEEEENS_12float_e5m2_tENS5_IJlSB_lEEESJ_SK_NS4_8TiledMMAINS4_8MMA_AtomIJNS4_4SM904GMMA31MMA_64x256x32_F32E5M2E5M2_SS_TNILNSO_7ScaleInE1ELSQ_1EEEEEENS4_6LayoutINS5_IJSC_SB_SB_EEENS5_IJSB_NSA_ILi0EEESV_EEEEENS5_IJNS4_10UnderscoreESY_SY_EEEEENS4_23SM90_TMA_LOAD_MULTICASTENS4_14ComposedLayoutINS4_7SwizzleILi3ELi4ELi3EEENS4_18smem_ptr_flag_bitsILi8EEENST_INS5_IJNSA_ILi8EEESH_EEENS5_IJSH_SB_EEEEEEEvNS4_8identityENS4_13SM90_TMA_LOADES1B_vS1C_EENS_8epilogue10collective6detail29Sm90TmaWarpSpecializedAdapterINS1G_15DefaultEpilogueISJ_SK_SK_NS1F_6thread17LinearCombinationISJ_Li1EffLNS1K_9ScaleType4KindE0ELNS_15FloatRoundStyleE2ESJ_EENS1_15EpilogueDefaultEEEEEvvEEEEvNT_6ParamsE)
        /*822c*/ 	.short	0x0210
        /*822e*/ 	.short	0x0470


	//----- nvinfo : EIATTR_SW_WAR
	.align		4
.L_38:
        /*8230*/ 	.byte	0x04, 0x36
        /*8232*/ 	.short	(.L_40 - .L_39)
.L_39:
        /*8234*/ 	.word	0x00000008
.L_40:


//--------------------- .nv.callgraph             --------------------------
	.section	.nv.callgraph,"",@"SHT_CUDA_CALLGRAPH"
	.align	4
	.sectionentsize	8
	.align		4
        /*0000*/ 	.word	0x00000000
	.align		4
        /*0004*/ 	.word	0xffffffff
	.align		4
        /*0008*/ 	.word	0x00000000
	.align		4
        /*000c*/ 	.word	0xfffffffe
	.align		4
        /*0010*/ 	.word	0x00000000
	.align		4
        /*0014*/ 	.word	0xfffffffd
	.align		4
        /*0018*/ 	.word	0x00000000
	.align		4
        /*001c*/ 	.word	0xfffffffc


//--------------------- .nv.constant4             --------------------------
	.section	.nv.constant4,"a",@progbits
	.align	8
	.align		8
.nv.constant4:
        /*0000*/ 	.dword	_ZN39_INTERNAL_b7b70c82_4_k_cu_e56a50db_48614cuda3std3__45__cpo5beginE
	.align		8
        /*0008*/ 	.dword	_ZN39_INTERNAL_b7b70c82_4_k_cu_e56a50db_48614cuda3std3__45__cpo3endE
	.align		8
        /*0010*/ 	.dword	_ZN39_INTERNAL_b7b70c82_4_k_cu_e56a50db_48614cuda3std3__45__cpo6cbeginE
	.align		8
        /*0018*/ 	.dword	_ZN39_INTERNAL_b7b70c82_4_k_cu_e56a50db_48614cuda3std3__45__cpo4cendE
	.align		8
        /*0020*/ 	.dword	_ZN39_INTERNAL_b7b70c82_4_k_cu_e56a50db_48614cuda3std3__441_GLOBAL__N__b7b70c82_4_k_cu_e56a50db_48616ignoreE
	.align		8
        /*0028*/ 	.dword	_ZN39_INTERNAL_b7b70c82_4_k_cu_e56a50db_48614cuda3std3__419piecewise_constructE
	.align		8
        /*0030*/ 	.dword	_ZN39_INTERNAL_b7b70c82_4_k_cu_e56a50db_48614cuda3std3__48in_placeE
	.align		8
        /*0038*/ 	.dword	_ZN39_INTERNAL_b7b70c82_4_k_cu_e56a50db_48614cuda3std6ranges3__45__cpo4swapE
	.align		8
        /*0040*/ 	.dword	_ZN39_INTERNAL_b7b70c82_4_k_cu_e56a50db_48614cuda3std6ranges3__45__cpo9iter_moveE
	.align		8
        /*0048*/ 	.dword	_ZN39_INTERNAL_b7b70c82_4_k_cu_e56a50db_48614cute7productE
	.align		8
        /*0050*/ 	.dword	_ZN39_INTERNAL_b7b70c82_4_k_cu_e56a50db_48614cute1_E


//--------------------- .text._ZN7cutlass13device_kernelINS_4gemm6kernel13GemmUniversalIN4cute5tupleIJiiiiEEENS1_10collective13CollectiveMmaINS1_37MainloopSm90TmaGmmaWarpSpecializedFP8ILi5ENS5_IJNS4_1CILi1EEENSA_ILi2EEESB_EEENS1_35KernelTmaWarpSpecializedCooperativeEEENS5_IJNSA_ILi256EEESG_NSA_ILi128EEEEEENS_12float_e5m2_tENS5_IJlSB_lEEESJ_SK_NS4_8TiledMMAINS4_8MMA_AtomIJNS4_4SM904GMMA31MMA_64x256x32_F32E5M2E5M2_SS_TNILNSO_7ScaleInE1ELSQ_1EEEEEENS4_6LayoutINS5_IJSC_SB_SB_EEENS5_IJSB_NSA_ILi0EEESV_EEEEENS5_IJNS4_10UnderscoreESY_SY_EEEEENS4_23SM90_TMA_LOAD_MULTICASTENS4_14ComposedLayoutINS4_7SwizzleILi3ELi4ELi3EEENS4_18smem_ptr_flag_bitsILi8EEENST_INS5_IJNSA_ILi8EEESH_EEENS5_IJSH_SB_EEEEEEEvNS4_8identityENS4_13SM90_TMA_LOADES1B_vS1C_EENS_8epilogue10collective6detail29Sm90TmaWarpSpecializedAdapterINS1G_15DefaultEpilogueISJ_SK_SK_NS1F_6thread17LinearCombinationISJ_Li1EffLNS1K_9ScaleType4KindE0ELNS_15FloatRoundStyleE2ESJ_EENS1_15EpilogueDefaultEEEEEvvEEEEvNT_6ParamsE --------------------------
	.section	.text._ZN7cutlass13device_kernelINS_4gemm6kernel13GemmUniversalIN4cute5tupleIJiiiiEEENS1_10collective13CollectiveMmaINS1_37MainloopSm90TmaGmmaWarpSpecializedFP8ILi5ENS5_IJNS4_1CILi1EEENSA_ILi2EEESB_EEENS1_35KernelTmaWarpSpecializedCooperativeEEENS5_IJNSA_ILi256EEESG_NSA_ILi128EEEEEENS_12float_e5m2_tENS5_IJlSB_lEEESJ_SK_NS4_8TiledMMAINS4_8MMA_AtomIJNS4_4SM904GMMA31MMA_64x256x32_F32E5M2E5M2_SS_TNILNSO_7ScaleInE1ELSQ_1EEEEEENS4_6LayoutINS5_IJSC_SB_SB_EEENS5_IJSB_NSA_ILi0EEESV_EEEEENS5_IJNS4_10UnderscoreESY_SY_EEEEENS4_23SM90_TMA_LOAD_MULTICASTENS4_14ComposedLayoutINS4_7SwizzleILi3ELi4ELi3EEENS4_18smem_ptr_flag_bitsILi8EEENST_INS5_IJNSA_ILi8EEESH_EEENS5_IJSH_SB_EEEEEEEvNS4_8identityENS4_13SM90_TMA_LOADES1B_vS1C_EENS_8epilogue10collective6detail29Sm90TmaWarpSpecializedAdapterINS1G_15DefaultEpilogueISJ_SK_SK_NS1F_6thread17LinearCombinationISJ_Li1EffLNS1K_9ScaleType4KindE0ELNS_15FloatRoundStyleE2ESJ_EENS1_15EpilogueDefaultEEEEEvvEEEEvNT_6ParamsE,"ax",@progbits
	.align	128
.text._ZN7cutlass13device_kernelINS_4gemm6kernel13GemmUniversalIN4cute5tupleIJiiiiEEENS1_10collective13CollectiveMmaINS1_37MainloopSm90TmaGmmaWarpSpecializedFP8ILi5ENS5_IJNS4_1CILi1EEENSA_ILi2EEESB_EEENS1_35KernelTmaWarpSpecializedCooperativeEEENS5_IJNSA_ILi256EEESG_NSA_ILi128EEEEEENS_12float_e5m2_tENS5_IJlSB_lEEESJ_SK_NS4_8TiledMMAINS4_8MMA_AtomIJNS4_4SM904GMMA31MMA_64x256x32_F32E5M2E5M2_SS_TNILNSO_7ScaleInE1ELSQ_1EEEEEENS4_6LayoutINS5_IJSC_SB_SB_EEENS5_IJSB_NSA_ILi0EEESV_EEEEENS5_IJNS4_10UnderscoreESY_SY_EEEEENS4_23SM90_TMA_LOAD_MULTICASTENS4_14ComposedLayoutINS4_7SwizzleILi3ELi4ELi3EEENS4_18smem_ptr_flag_bitsILi8EEENST_INS5_IJNSA_ILi8EEESH_EEENS5_IJSH_SB_EEEEEEEvNS4_8identityENS4_13SM90_TMA_LOADES1B_vS1C_EENS_8epilogue10collective6detail29Sm90TmaWarpSpecializedAdapterINS1G_15DefaultEpilogueISJ_SK_SK_NS1F_6thread17LinearCombinationISJ_Li1EffLNS1K_9ScaleType4KindE0ELNS_15FloatRoundStyleE2ESJ_EENS1_15EpilogueDefaultEEEEEvvEEEEvNT_6ParamsE:
        .type           _ZN7cutlass13device_kernelINS_4gemm6kernel13GemmUniversalIN4cute5tupleIJiiiiEEENS1_10collective13CollectiveMmaINS1_37MainloopSm90TmaGmmaWarpSpecializedFP8ILi5ENS5_IJNS4_1CILi1EEENSA_ILi2EEESB_EEENS1_35KernelTmaWarpSpecializedCooperativeEEENS5_IJNSA_ILi256EEESG_NSA_ILi128EEEEEENS_12float_e5m2_tENS5_IJlSB_lEEESJ_SK_NS4_8TiledMMAINS4_8MMA_AtomIJNS4_4SM904GMMA31MMA_64x256x32_F32E5M2E5M2_SS_TNILNSO_7ScaleInE1ELSQ_1EEEEEENS4_6LayoutINS5_IJSC_SB_SB_EEENS5_IJSB_NSA_ILi0EEESV_EEEEENS5_IJNS4_10UnderscoreESY_SY_EEEEENS4_23SM90_TMA_LOAD_MULTICASTENS4_14ComposedLayoutINS4_7SwizzleILi3ELi4ELi3EEENS4_18smem_ptr_flag_bitsILi8EEENST_INS5_IJNSA_ILi8EEESH_EEENS5_IJSH_SB_EEEEEEEvNS4_8identityENS4_13SM90_TMA_LOADES1B_vS1C_EENS_8epilogue10collective6detail29Sm90TmaWarpSpecializedAdapterINS1G_15DefaultEpilogueISJ_SK_SK_NS1F_6thread17LinearCombinationISJ_Li1EffLNS1K_9ScaleType4KindE0ELNS_15FloatRoundStyleE2ESJ_EENS1_15EpilogueDefaultEEEEEvvEEEEvNT_6ParamsE,@function
        .size           _ZN7cutlass13device_kernelINS_4gemm6kernel13GemmUniversalIN4cute5tupleIJiiiiEEENS1_10collective13CollectiveMmaINS1_37MainloopSm90TmaGmmaWarpSpecializedFP8ILi5ENS5_IJNS4_1CILi1EEENSA_ILi2EEESB_EEENS1_35KernelTmaWarpSpecializedCooperativeEEENS5_IJNSA_ILi256EEESG_NSA_ILi128EEEEEENS_12float_e5m2_tENS5_IJlSB_lEEESJ_SK_NS4_8TiledMMAINS4_8MMA_AtomIJNS4_4SM904GMMA31MMA_64x256x32_F32E5M2E5M2_SS_TNILNSO_7ScaleInE1ELSQ_1EEEEEENS4_6LayoutINS5_IJSC_SB_SB_EEENS5_IJSB_NSA_ILi0EEESV_EEEEENS5_IJNS4_10UnderscoreESY_SY_EEEEENS4_23SM90_TMA_LOAD_MULTICASTENS4_14ComposedLayoutINS4_7SwizzleILi3ELi4ELi3EEENS4_18smem_ptr_flag_bitsILi8EEENST_INS5_IJNSA_ILi8EEESH_EEENS5_IJSH_SB_EEEEEEEvNS4_8identityENS4_13SM90_TMA_LOADES1B_vS1C_EENS_8epilogue10collective6detail29Sm90TmaWarpSpecializedAdapterINS1G_15DefaultEpilogueISJ_SK_SK_NS1F_6thread17LinearCombinationISJ_Li1EffLNS1K_9ScaleType4KindE0ELNS_15FloatRoundStyleE2ESJ_EENS1_15EpilogueDefaultEEEEEvvEEEEvNT_6ParamsE,(.L_x_592 - _ZN7cutlass13device_kernelINS_4gemm6kernel13GemmUniversalIN4cute5tupleIJiiiiEEENS1_10collective13CollectiveMmaINS1_37MainloopSm90TmaGmmaWarpSpecializedFP8ILi5ENS5_IJNS4_1CILi1EEENSA_ILi2EEESB_EEENS1_35KernelTmaWarpSpecializedCooperativeEEENS5_IJNSA_ILi256EEESG_NSA_ILi128EEEEEENS_12float_e5m2_tENS5_IJlSB_lEEESJ_SK_NS4_8TiledMMAINS4_8MMA_AtomIJNS4_4SM904GMMA31MMA_64x256x32_F32E5M2E5M2_SS_TNILNSO_7ScaleInE1ELSQ_1EEEEEENS4_6LayoutINS5_IJSC_SB_SB_EEENS5_IJSB_NSA_ILi0EEESV_EEEEENS5_IJNS4_10UnderscoreESY_SY_EEEEENS4_23SM90_TMA_LOAD_MULTICASTENS4_14ComposedLayoutINS4_7SwizzleILi3ELi4ELi3EEENS4_18smem_ptr_flag_bitsILi8EEENST_INS5_IJNSA_ILi8EEESH_EEENS5_IJSH_SB_EEEEEEEvNS4_8identityENS4_13SM90_TMA_LOADES1B_vS1C_EENS_8epilogue10collective6detail29Sm90TmaWarpSpecializedAdapterINS1G_15DefaultEpilogueISJ_SK_SK_NS1F_6thread17LinearCombinationISJ_Li1EffLNS1K_9ScaleType4KindE0ELNS_15FloatRoundStyleE2ESJ_EENS1_15EpilogueDefaultEEEEEvvEEEEvNT_6ParamsE)
        .other          _ZN7cutlass13device_kernelINS_4gemm6kernel13GemmUniversalIN4cute5tupleIJiiiiEEENS1_10collective13CollectiveMmaINS1_37MainloopSm90TmaGmmaWarpSpecializedFP8ILi5ENS5_IJNS4_1CILi1EEENSA_ILi2EEESB_EEENS1_35KernelTmaWarpSpecializedCooperativeEEENS5_IJNSA_ILi256EEESG_NSA_ILi128EEEEEENS_12float_e5m2_tENS5_IJlSB_lEEESJ_SK_NS4_8TiledMMAINS4_8MMA_AtomIJNS4_4SM904GMMA31MMA_64x256x32_F32E5M2E5M2_SS_TNILNSO_7ScaleInE1ELSQ_1EEEEEENS4_6LayoutINS5_IJSC_SB_SB_EEENS5_IJSB_NSA_ILi0EEESV_EEEEENS5_IJNS4_10UnderscoreESY_SY_EEEEENS4_23SM90_TMA_LOAD_MULTICASTENS4_14ComposedLayoutINS4_7SwizzleILi3ELi4ELi3EEENS4_18smem_ptr_flag_bitsILi8EEENST_INS5_IJNSA_ILi8EEESH_EEENS5_IJSH_SB_EEEEEEEvNS4_8identityENS4_13SM90_TMA_LOADES1B_vS1C_EENS_8epilogue10collective6detail29Sm90TmaWarpSpecializedAdapterINS1G_15DefaultEpilogueISJ_SK_SK_NS1F_6thread17LinearCombinationISJ_Li1EffLNS1K_9ScaleType4KindE0ELNS_15FloatRoundStyleE2ESJ_EENS1_15EpilogueDefaultEEEEEvvEEEEvNT_6ParamsE,@"STO_CUDA_ENTRY STV_DEFAULT"
_ZN7cutlass13device_kernelINS_4gemm6kernel13GemmUniversalIN4cute5tupleIJiiiiEEENS1_10collective13CollectiveMmaINS1_37MainloopSm90TmaGmmaWarpSpecializedFP8ILi5ENS5_IJNS4_1CILi1EEENSA_ILi2EEESB_EEENS1_35KernelTmaWarpSpecializedCooperativeEEENS5_IJNSA_ILi256EEESG_NSA_ILi128EEEEEENS_12float_e5m2_tENS5_IJlSB_lEEESJ_SK_NS4_8TiledMMAINS4_8MMA_AtomIJNS4_4SM904GMMA31MMA_64x256x32_F32E5M2E5M2_SS_TNILNSO_7ScaleInE1ELSQ_1EEEEEENS4_6LayoutINS5_IJSC_SB_SB_EEENS5_IJSB_NSA_ILi0EEESV_EEEEENS5_IJNS4_10UnderscoreESY_SY_EEEEENS4_23SM90_TMA_LOAD_MULTICASTENS4_14ComposedLayoutINS4_7SwizzleILi3ELi4ELi3EEENS4_18smem_ptr_flag_bitsILi8EEENST_INS5_IJNSA_ILi8EEESH_EEENS5_IJSH_SB_EEEEEEEvNS4_8identityENS4_13SM90_TMA_LOADES1B_vS1C_EENS_8epilogue10collective6detail29Sm90TmaWarpSpecializedAdapterINS1G_15DefaultEpilogueISJ_SK_SK_NS1F_6thread17LinearCombinationISJ_Li1EffLNS1K_9ScaleType4KindE0ELNS_15FloatRoundStyleE2ESJ_EENS1_15EpilogueDefaultEEEEEvvEEEEvNT_6ParamsE:
[----:B------:R-:W0:Y:S02]  /*0000*/  LDC R1, c[0x0][0x28] ;  /* 0x00000a00ff017b82 */ /* 0x000e240000000800 */
[----:B0-----:R-:W-:Y:S01]  /*0010*/  VIADD R1, R1, 0xfffff338 ;  /* 0xfffff33801017836 */ /* 0x001fe20000000000 */
[----:B------:R-:W0:Y:S01]  /*0020*/  S2R R5, SR_TID.X ;  /* 0x0000000000057919 */ /* 0x000e220000002100 */
[----:B------:R-:W-:Y:S01]  /*0030*/  ELECT P0, URZ, PT ;  /* 0x00000000003f782f */ /* 0x000fe20003800000 */
[----:B------:R-:W-:Y:S01]  /*0040*/  BSSY B0, `(.L_x_0) ;  /* 0x0000015000007945 */ /* 0x000fe20003800000 */
[--C-:B0-----:R-:W-:Y:S02]  /*0050*/  SHF.R.U32.HI R0, RZ, 0x5, R5.reuse ;  /* 0x00000005ff007819 */ /* 0x101fe40000011605 */
[----:B------:R-:W-:-:S03]  /*0060*/  SHF.R.U32.HI R2, RZ, 0x7, R5 ;  /* 0x00000007ff027819 */ /* 0x000fc60000011605 */
[----:B------:R-:W0:Y:S04]  /*0070*/  SHFL.IDX PT, R3, R0, RZ, 0x1f ;  /* 0x00001fff00037589 */ /* 0x000e2800000e0000 */
[----:B------:R-:W1:Y:S01]  /*0080*/  SHFL.IDX PT, R2, R2, RZ, 0x1f ;  /* 0x00001fff02027589 */ /* 0x000e6200000e0000 */
[----:B0-----:R-:W-:Y:S02]  /*0090*/  R2UR UR4, R3 ;  /* 0x00000000030472ca */ /* 0x001fe400000e0000 */
[----:B-1----:R-:W-:-:S11]  /*00a0*/  R2UR UR6, R2 ;  /* 0x00000000020672ca */ /* 0x002fd600000e0000 */
[----:B------:R-:W-:Y:S02]  /*00b0*/  USHF.R.S32.HI UR5, URZ, 0x1f, UR4 ;  /* 0x0000001f3f057899 */ /* 0x000fe40008011404 */
[----:B------:R-:W-:Y:S02]  /*00c0*/  ISETP.NE.OR P0, PT, RZ, UR4, !P0 ;  /* 0x00000004ff007c0c */ /* 0x000fe4000c705670 */
[----:B------:R-:W-:-:S04]  /*00d0*/  ULEA.HI UR5, UR5, UR4, URZ, 0x2 ;  /* 0x0000000405057291 */ /* 0x000fc8000f8f103f */
[----:B------:R-:W-:-:S04]  /*00e0*/  ULOP3.LUT UR5, UR5, 0xfffffffc, URZ, 0xc0, !UPT ;  /* 0xfffffffc05057892 */ /* 0x000fc8000f8ec03f */
[----:B------:R-:W-:-:S03]  /*00f0*/  UIADD3 UR8, UR4, -UR5, URZ ;  /* 0x8000000504087290 */ /* 0x000fc6000fffe03f */
[----:B------:R-:W-:Y:S09]  /*0100*/  @P0 BRA `(.L_x_1) ;  /* 0x0000000000200947 */ /* 0x000ff20003800000 */
[----:B------:R-:W-:Y:S02]  /*0110*/  ULDC.64 UR4, c[0x0][0x198] ;  /* 0x0000660000047ab9 */ /* 0x000fe40000000a00 */
[----:B------:R-:W-:Y:S02]  /*0120*/  UIADD3 UR10, UP0, UR4, 0xf0, URZ ;  /* 0x000000f0040a7890 */ /* 0x000fe4000ff1e03f */
[----:B------:R-:W-:Y:S02]  /*0130*/  UIADD3 UR4, UP1, UR4, 0x1f0, URZ ;  /* 0x000001f004047890 */ /* 0x000fe4000ff3e03f */
[----:B------:R-:W-:Y:S02]  /*0140*/  UIADD3.X UR11, URZ, UR5, URZ, UP0, !UPT ;  /* 0x000000053f0b7290 */ /* 0x000fe400087fe43f */
[----:B------:R-:W-:-:S07]  /*0150*/  UIADD3.X UR5, URZ, UR5, URZ, UP1, !UPT ;  /* 0x000000053f057290 */ /* 0x000fce0008ffe43f */
[----:B------:R0:W-:Y:S02]  /*0160*/  UTMACCTL.PF [UR10] ;  /* 0x000000000a0079b9 */ /* 0x0001e40008040000 */
[----:B------:R0:W-:Y:S02]  /*0170*/  UTMACCTL.PF [UR4] ;  /* 0x00000000040079b9 */ /* 0x0001e40008040000 */
[----:B0-----:R-:W-:Y:S01]  /*0180*/  NOP ;  /* 0x0000000000007918 */ /* 0x001fe20000000000 */
.L_x_1:
[----:B------:R-:W-:Y:S05]  /*0190*/  BSYNC B0 ;  /* 0x0000000000007941 */ /* 0x000fea0003800000 */
.L_x_0:
[----:B------:R-:W0:Y:S01]  /*01a0*/  SHFL.IDX PT, R3, R0, RZ, 0x1f ;  /* 0x00001fff00037589 */ /* 0x000e2200000e0000 */
[----:B------:R-:W-:Y:S01]  /*01b0*/  UISETP.NE.AND UP0, UPT, UR8, 0x3, UPT ;  /* 0x000000030800788c */ /* 0x000fe2000bf05270 */
[----:B------:R-:W-:Y:S01]  /*01c0*/  ISETP.NE.AND P2, PT, RZ, UR6, PT ;  /* 0x00000006ff007c0c */ /* 0x000fe2000bf45270 */
[----:B------:R-:W-:Y:S02]  /*01d0*/  UIADD3 UR10, UR6, -0x1, URZ ;  /* 0xffffffff060a7890 */ /* 0x000fe4000fffe03f */
[----:B------:R-:W-:Y:S02]  /*01e0*/  UISETP.EQ.OR UP0, UPT, UR8, URZ, !UP0 ;  /* 0x0000003f0800728c */ /* 0x000fe4000c702670 */
[----:B------:R-:W-:Y:S02]  /*01f0*/  UISETP.GE.U32.AND UP1, UPT, UR10, 0x2, UPT ;  /* 0x000000020a00788c */ /* 0x000fe4000bf26070 */
[----:B------:R-:W-:-:S04]  /*0200*/  UISETP.EQ.AND UP0, UPT, UR6, URZ, UP0 ;  /* 0x0000003f0600728c */ /* 0x000fc80008702270 */
[----:B------:R-:W-:-:S04]  /*0210*/  USEL UR13, URZ, 0x1, !UP0 ;  /* 0x000000013f0d7887 */ /* 0x000fc8000c000000 */
[----:B------:R-:W-:Y:S01]  /*0220*/  USEL UR13, UR13, 0x2, UP1 ;  /* 0x000000020d0d7887 */ /* 0x000fe20008800000 */
[----:B0-----:R-:W-:-:S13]  /*0230*/  ISETP.NE.AND P0, PT, R3, RZ, PT ;  /* 0x000000ff0300720c */ /* 0x001fda0003f05270 */
[----:B------:R-:W-:Y:S05]  /*0240*/  @P0 BRA `(.L_x_2) ;  /* 0x0000000000600947 */ /* 0x000fea0003800000 */
[----:B------:R-:W0:Y:S01]  /*0250*/  S2UR UR9, SR_CgaCtaId ;  /* 0x00000000000979c3 */ /* 0x000e220000008800 */
[----:B------:R-:W-:Y:S01]  /*0260*/  UMOV UR4, 0x400 ;  /* 0x0000040000047882 */ /* 0x000fe20000000000 */
[----:B------:R-:W-:Y:S01]  /*0270*/  UMOV UR5, 0x1 ;  /* 0x0000000100057882 */ /* 0x000fe20000000000 */
[----:B------:R-:W-:Y:S01]  /*0280*/  UMOV UR6, 0x4 ;  /* 0x0000000400067882 */ /* 0x000fe20000000000 */
[----:B------:R-:W-:Y:S01]  /*0290*/  ELECT P0, URZ, PT ;  /* 0x00000000003f782f */ /* 0x000fe20003800000 */
[----:B------:R-:W-:-:S04]  /*02a0*/  UIADD3 UR6, -UR6, 0x100000, URZ ;  /* 0x0010000006067890 */ /* 0x000fc8000fffe13f */
[----:B------:R-:W-:Y:S02]  /*02b0*/  USHF.L.U32 UR7, UR6, 0xb, URZ ;  /* 0x0000000b06077899 */ /* 0x000fe4000800063f */
[----:B------:R-:W-:Y:S02]  /*02c0*/  USHF.L.U32 UR6, UR6, 0x1, URZ ;  /* 0x0000000106067899 */ /* 0x000fe4000800063f */
[----:B0-----:R-:W-:Y:S02]  /*02d0*/  ULEA UR9, UR9, UR4, 0x18 ;  /* 0x0000000409097291 */ /* 0x001fe4000f8ec03f */
[----:B------:R-:W-:-:S04]  /*02e0*/  UIADD3 UR4, -UR5, 0x100000, URZ ;  /* 0x0010000005047890 */ /* 0x000fc8000fffe13f */
[----:B------:R-:W-:Y:S02]  /*02f0*/  USHF.L.U32 UR5, UR4, 0xb, URZ ;  /* 0x0000000b04057899 */ /* 0x000fe4000800063f */
[----:B------:R-:W-:Y:S01]  /*0300*/  USHF.L.U32 UR4, UR4, 0x1, URZ ;  /* 0x0000000104047899 */ /* 0x000fe2000800063f */
[----:B------:R-:W0:Y:S11]  /*0310*/  FENCE.VIEW.ASYNC.S ;  /* 0x00000000000073c6 */ /* 0x000e360000000000 */
[----:B0-----:R0:W1:Y:S01]  /*0320*/  SYNCS.EXCH.64 URZ, [UR9], UR4 ;  /* 0x00000004093f75b2 */ /* 0x0010620008000100 */
[----:B------:R0:W2:Y:S01]  /*0330*/  SYNCS.EXCH.64 URZ, [UR9+0x28], UR6 ;  /* 0x00002806093f75b2 */ /* 0x0000a20008000100 */
[----:B------:R0:W3:Y:S01]  /*0340*/  SYNCS.EXCH.64 URZ, [UR9+0x8], UR4 ;  /* 0x00000804093f75b2 */ /* 0x0000e20008000100 */
[----:B------:R0:W4:Y:S01]  /*0350*/  SYNCS.EXCH.64 URZ, [UR9+0x30], UR6 ;  /* 0x00003006093f75b2 */ /* 0x0001220008000100 */
[----:B------:R0:W0:Y:S01]  /*0360*/  SYNCS.EXCH.64 URZ, [UR9+0x10], UR4 ;  /* 0x00001004093f75b2 */ /* 0x0000220008000100 */
[----:B------:R0:W0:Y:S01]  /*0370*/  SYNCS.EXCH.64 URZ, [UR9+0x38], UR6 ;  /* 0x00003806093f75b2 */ /* 0x0000220008000100 */
[----:B------:R0:W0:Y:S01]  /*0380*/  SYNCS.EXCH.64 URZ, [UR9+0x18], UR4 ;  /* 0x00001804093f75b2 */ /* 0x0000220008000100 */
[----:B------:R0:W0:Y:S01]  /*0390*/  SYNCS.EXCH.64 URZ, [UR9+0x40], UR6 ;  /* 0x00004006093f75b2 */ /* 0x0000220008000100 */
[----:B------:R0:W0:Y:S01]  /*03a0*/  SYNCS.EXCH.64 URZ, [UR9+0x20], UR4 ;  /* 0x00002004093f75b2 */ /* 0x0000220008000100 */
[----:B------:R0:W0:Y:S01]  /*03b0*/  SYNCS.EXCH.64 URZ, [UR9+0x48], UR6 ;  /* 0x00004806093f75b2 */ /* 0x0000220008000100 */
[----:B------:R-:W-:Y:S01]  /*03c0*/  NOP ;  /* 0x0000000000007918 */ /* 0x000fe20000000000 */
.L_x_2:
[----:B------:R-:W-:Y:S01]  /*03d0*/  SHF.R.S32.HI R4, RZ, 0x1f, R5 ;  /* 0x0000001fff047819 */ /* 0x000fe20000011405 */
[----:B------:R-:W5:Y:S01]  /*03e0*/  SHFL.IDX PT, R0, R0, RZ, 0x1f ;  /* 0x00001fff00007589 */ /* 0x000f6200000e0000 */
[----:B------:R-:W-:Y:S01]  /*03f0*/  ELECT P0, URZ, PT ;  /* 0x00000000003f782f */ /* 0x000fe20003800000 */
[----:B0-----:R-:W0:Y:S01]  /*0400*/  S2UR UR9, SR_CTAID.X ;  /* 0x00000000000979c3 */ /* 0x001e220000002500 */
[----:B------:R-:W-:Y:S01]  /*0410*/  LEA.HI R4, R4, R5, RZ, 0x7 ;  /* 0x0000000504047211 */ /* 0x000fe200078f38ff */
[----:B------:R-:W1:Y:S01]  /*0420*/  S2R R2, SR_CTAID.Y ;  /* 0x0000000000027919 */ /* 0x000e620000002600 */
[----:B------:R-:W-:Y:S01]  /*0430*/  SHF.R.S32.HI R6, RZ, 0x1f, R3 ;  /* 0x0000001fff067819 */ /* 0x000fe20000011403 */
[----:B------:R-:W-:Y:S01]  /*0440*/  ULDC UR4, c[0x0][0x154] ;  /* 0x0000550000047ab9 */ /* 0x000fe20000000800 */
[----:B------:R-:W-:Y:S01]  /*0450*/  LOP3.LUT R4, R4, 0xffffff80, RZ, 0xc0, !PT ;  /* 0xffffff8004047812 */ /* 0x000fe200078ec0ff */
[----:B------:R-:W-:Y:S01]  /*0460*/  NOP ;  /* 0x0000000000007918 */ /* 0x000fe20000000000 */
[----:B------:R-:W-:Y:S01]  /*0470*/  LEA.HI R6, R6, R3, RZ, 0x2 ;  /* 0x0000000306067211 */ /* 0x000fe200078f10ff */
[----:B------:R-:W2:Y:S01]  /*0480*/  LDC R13, c[0x0][0x148] ;  /* 0x00005200ff0d7b82 */ /* 0x000ea20000000800 */
[----:B------:R-:W-:Y:S01]  /*0490*/  NOP ;  /* 0x0000000000007918 */ /* 0x000fe20000000000 */
[----:B------:R-:W-:Y:S01]  /*04a0*/  IMAD.IADD R4, R5, 0x1, -R4 ;  /* 0x0000000105047824 */ /* 0x000fe200078e0a04 */
[----:B------:R-:W-:-:S04]  /*04b0*/  LOP3.LUT R6, R6, 0x3ffffffc, RZ, 0xc0, !PT ;  /* 0x3ffffffc06067812 */ /* 0x000fc800078ec0ff */
[----:B------:R-:W-:Y:S01]  /*04c0*/  SHF.R.S32.HI R5, RZ, 0x1f, R4 ;  /* 0x0000001fff057819 */ /* 0x000fe20000011404 */
[----:B------:R-:W-:Y:S01]  /*04d0*/  IMAD.IADD R6, R3, 0x1, -R6 ;  /* 0x0000000103067824 */ /* 0x000fe200078e0a06 */
[----:B------:R-:W3:Y:S02]  /*04e0*/  LDC R8, c[0x0][0x144] ;  /* 0x00005100ff087b82 */ /* 0x000ee40000000800 */
[----:B------:R-:W-:Y:S02]  /*04f0*/  LEA.HI R5, R5, R4, RZ, 0x3 ;  /* 0x0000000405057211 */ /* 0x000fe400078f18ff */
[----:B-----5:R-:W-:Y:S02]  /*0500*/  ISETP.NE.OR P0, PT, R0, RZ, !P0 ;  /* 0x000000ff0000720c */ /* 0x020fe40004705670 */
[--C-:B------:R-:W-:Y:S02]  /*0510*/  SHF.R.S32.HI R0, RZ, 0x3, R5.reuse ;  /* 0x00000003ff007819 */ /* 0x100fe40000011405 */
[----:B------:R-:W-:-:S04]  /*0520*/  SHF.R.S32.HI R5, RZ, 0x1f, R5 ;  /* 0x0000001fff057819 */ /* 0x000fc80000011405 */
[----:B------:R-:W-:-:S04]  /*0530*/  LEA.HI R5, R5, R0, RZ, 0x2 ;  /* 0x0000000005057211 */ /* 0x000fc800078f10ff */
[----:B------:R-:W-:Y:S01]  /*0540*/  LOP3.LUT R5, R5, 0xfffffffc, RZ, 0xc0, !PT ;  /* 0xfffffffc05057812 */ /* 0x000fe200078ec0ff */
[----:B------:R-:W-:Y:S01]  /*0550*/  VOTEU.ALL UP0, P0 ;  /* 0x00000000003f7886 */ /* 0x000fe20000000000 */
[----:B-1----:R-:W-:Y:S01]  /*0560*/  I2FP.F32.U32 R7, R2 ;  /* 0x0000000200077245 */ /* 0x002fe20000201000 */
[----:B------:R-:W-:Y:S02]  /*0570*/  VOTEU.ALL UP1, P0 ;  /* 0x00000000003f7886 */ /* 0x000fe40000020000 */
[----:B------:R-:W-:Y:S01]  /*0580*/  IMAD.IADD R5, R0, 0x1, -R5 ;  /* 0x0000000100057824 */ /* 0x000fe200078e0a05 */
[----:B------:R-:W1:Y:S01]  /*0590*/  @!UP0 S2UR UR7, SR_CgaCtaId ;  /* 0x00000000000789c3 */ /* 0x000e620000008800 */
[----:B0-----:R-:W-:Y:S01]  /*05a0*/  I2FP.F32.U32 R0, UR9 ;  /* 0x0000000900007c45 */ /* 0x001fe20008201000 */
[----:B------:R-:W-:Y:S01]  /*05b0*/  FMUL R9, R7, UR4 ;  /* 0x0000000407097c20 */ /* 0x000fe20008400000 */
[----:B------:R-:W-:Y:S01]  /*05c0*/  IMAD R5, R6, 0x4, R5 ;  /* 0x0000000406057824 */ /* 0x000fe200078e0205 */
[----:B------:R-:W-:Y:S01]  /*05d0*/  ULDC UR4, c[0x0][0x150] ;  /* 0x0000540000047ab9 */ /* 0x000fe20000000800 */
[----:B------:R-:W-:Y:S01]  /*05e0*/  @!UP0 UMOV UR6, 0x400 ;  /* 0x0000040000068882 */ /* 0x000fe20000000000 */
[----:B------:R-:W-:Y:S01]  /*05f0*/  FMUL R7, R0, UR4 ;  /* 0x0000000400077c20 */ /* 0x000fe20008400000 */
[----:B------:R-:W-:Y:S01]  /*0600*/  IMAD.SHL.U32 R0, R5, 0x4, RZ ;  /* 0x0000000405007824 */ /* 0x000fe200078e00ff */
[----:B------:R-:W0:Y:S01]  /*0610*/  LDC R6, c[0x0][0x140] ;  /* 0x00005000ff067b82 */ /* 0x000e220000000800 */
[----:B------:R-:W5:Y:S01]  /*0620*/  F2I.U32.TRUNC.NTZ R9, R9 ;  /* 0x0000000900097305 */ /* 0x000f62000020f000 */
[----:B------:R-:W-:-:S02]  /*0630*/  UMOV UR4, 0x20 ;  /* 0x0000002000047882 */ /* 0x000fc40000000000 */
[----:B------:R-:W-:Y:S01]  /*0640*/  LOP3.LUT R11, R5, 0xc, R0, 0x78, !PT ;  /* 0x0000000c050b7812 */ /* 0x000fe200078e7800 */
[----:B------:R-:W-:-:S04]  /*0650*/  @!UP0 UIADD3 UR4, -UR4, 0x100000, URZ ;  /* 0x0010000004048890 */ /* 0x000fc8000fffe13f */
[----:B------:R-:W-:Y:S02]  /*0660*/  @!UP0 USHF.L.U32 UR5, UR4, 0xb, URZ ;  /* 0x0000000b04058899 */ /* 0x000fe4000800063f */
[----:B------:R-:W-:Y:S01]  /*0670*/  @!UP0 USHF.L.U32 UR4, UR4, 0x1, URZ ;  /* 0x0000000104048899 */ /* 0x000fe2000800063f */
[----:B------:R-:W4:Y:S01]  /*0680*/  F2I.U32.TRUNC.NTZ R7, R7 ;  /* 0x0000000700077305 */ /* 0x000f22000020f000 */
[----:B------:R0:W-:Y:S01]  /*0690*/  STL [R1+0x450], R11 ;  /* 0x0004500b01007387 */ /* 0x0001e20000100800 */
[----:B-----5:R-:W-:Y:S01]  /*06a0*/  IMAD.MOV R14, RZ, RZ, -R9 ;  /* 0x000000ffff0e7224 */ /* 0x020fe200078e0a09 */
[----:B-1----:R-:W-:Y:S01]  /*06b0*/  @!UP0 ULEA UR6, UR7, UR6, 0x18 ;  /* 0x0000000607068291 */ /* 0x002fe2000f8ec03f */
[----:B------:R-:W-:Y:S02]  /*06c0*/  VOTEU.ALL UP0, P0 ;  /* 0x00000000003f7886 */ /* 0x000fe40000000000 */
[----:B--2---:R-:W-:Y:S01]  /*06d0*/  IMAD R0, R13, R14, R2 ;  /* 0x0000000e0d007224 */ /* 0x004fe200078e0202 */
[----:B------:R-:W-:-:S02]  /*06e0*/  LOP3.LUT P0, RZ, R4, 0x7, RZ, 0xc0, !PT ;  /* 0x0000000704ff7812 */ /* 0x000fc4000780c0ff */
[----:B0-----:R-:W-:Y:S01]  /*06f0*/  ISETP.EQ.U32.AND P3, PT, R6, 0x1, PT ;  /* 0x000000010600780c */ /* 0x001fe20003f62070 */
[----:B----4-:R-:W-:Y:S01]  /*0700*/  IMAD.MOV R7, RZ, RZ, -R7 ;  /* 0x000000ffff077224 */ /* 0x010fe200078e0a07 */
[----:B------:R-:W-:Y:S02]  /*0710*/  ISETP.NE.AND P1, PT, R0, R11, PT ;  /* 0x0000000b0000720c */ /* 0x000fe40003f25270 */
[----:B------:R-:W-:Y:S01]  /*0720*/  ISETP.LT.U32.AND P0, PT, R11, 0x2, !P0 ;  /* 0x000000020b00780c */ /* 0x000fe20004701070 */
[----:B---3--:R-:W-:Y:S01]  /*0730*/  IMAD R10, R8, R7, UR9 ;  /* 0x00000009080a7e24 */ /* 0x008fe2000f8e0207 */
[----:B------:R-:W0:Y:S02]  /*0740*/  FENCE.VIEW.ASYNC.S ;  /* 0x00000000000073c6 */ /* 0x000e240000000000 */
[----:B0-----:R0:W1:Y:S02]  /*0750*/  @!UP0 SYNCS.EXCH.64 URZ, [UR6+0x60], UR4 ;  /* 0x00006004063f85b2 */ /* 0x0010640008000100 */
[----:B------:R-:W-:-:S04]  /*0760*/  ISETP.EQ.OR P1, PT, R10, RZ, !P1 ;  /* 0x000000ff0a00720c */ /* 0x000fc80004f22670 */
[----:B------:R-:W-:Y:S01]  /*0770*/  PLOP3.LUT P0, PT, P0, P1, PT, 0x80, 0x0 ;  /* 0x000000000000781c */ /* 0x000fe20000703070 */
[----:B------:R0:W2:Y:S01]  /*0780*/  @!UP1 SYNCS.EXCH.64 URZ, [UR6+0x68], UR4 ;  /* 0x00006804063f95b2 */ /* 0x0000a20008000100 */
[----:B------:R-:W-:Y:S01]  /*0790*/  NOP ;  /* 0x0000000000007918 */ /* 0x000fe20000000000 */
[----:B------:R-:W-:Y:S10]  /*07a0*/  @!P3 BRA `(.L_x_3) ;  /* 0x000000000008b947 */ /* 0x000ff40003800000 */
[----:B-12---:R-:W-:Y:S01]  /*07b0*/  UCGABAR_ARV ;  /* 0x00000000000079c7 */ /* 0x006fe20008000000 */
[----:B------:R-:W-:Y:S05]  /*07c0*/  BRA `(.L_x_4) ;  /* 0x0000000000047947 */ /* 0x000fea0003800000 */
.L_x_3:
[----:B-12---:R-:W-:Y:S01]  /*07d0*/  NOP ;  /* 0x0000000000007918 */ /* 0x006fe20000000000 */
.L_x_4:
[----:B------:R-:W1:Y:S01]  /*07e0*/  LDC R0, c[0x0][0x65c] ;  /* 0x00019700ff007b82 */ /* 0x000e620000000800 */
[----:B------:R-:W-:Y:S02]  /*07f0*/  IMAD.U32 R4, RZ, RZ, UR9 ;  /* 0x00000009ff047e24 */ /* 0x000fe4000f8e00ff */
[----:B------:R-:W-:Y:S01]  /*0800*/  IMAD.MOV.U32 R5, RZ, RZ, RZ ;  /* 0x000000ffff057224 */ /* 0x000fe200078e00ff */
[----:B-1----:R-:W-:-:S13]  /*0810*/  ISETP.NE.AND P4, PT, R0, 0x1, PT ;  /* 0x000000010000780c */ /* 0x002fda0003f85270 */
[----:B------:R-:W1:Y:S01]  /*0820*/  @P4 LDC R7, c[0x0][0x10] ;  /* 0x00000400ff074b82 */ /* 0x000e620000000800 */
[----:B------:R-:W-:Y:S02]  /*0830*/  @P4 IMAD.MOV.U32 R3, RZ, RZ, RZ ;  /* 0x000000ffff034224 */ /* 0x000fe400078e00ff */
[----:B------:R-:W-:-:S05]  /*0840*/  @P4 IMAD.MOV.U32 R11, RZ, RZ, RZ ;  /* 0x000000ffff0b4224 */ /* 0x000fca00078e00ff */
[----:B------:R-:W2:Y:S01]  /*0850*/  @!P4 LDC R9, c[0x0][0xc] ;  /* 0x00000300ff09cb82 */ /* 0x000ea20000000800 */
[----:B-1----:R-:W-:-:S04]  /*0860*/  @P4 IMAD.WIDE.U32 R6, R7, UR9, R2 ;  /* 0x0000000907064c25 */ /* 0x002fc8000f8e0002 */
[----:B------:R-:W-:Y:S02]  /*0870*/  @P4 IMAD.MOV.U32 R8, RZ, RZ, R6 ;  /* 0x000000ffff084224 */ /* 0x000fe400078e0006 */
[----:B------:R-:W-:Y:S02]  /*0880*/  @P4 IMAD.IADD R15, R7, 0x1, R11 ;  /* 0x00000001070f4824 */ /* 0x000fe400078e020b */
[----:B--2---:R-:W-:-:S04]  /*0890*/  @!P4 IMAD.WIDE.U32 R4, R2, R9, R4 ;  /* 0x000000090204c225 */ /* 0x004fc800078e0004 */
[----:B------:R-:W-:Y:S02]  /*08a0*/  @!P4 IMAD.MOV.U32 R8, RZ, RZ, R4 ;  /* 0x000000ffff08c224 */ /* 0x000fe400078e0004 */
[----:B------:R-:W-:-:S03]  /*08b0*/  @!P4 IMAD.MOV.U32 R15, RZ, RZ, R5 ;  /* 0x000000ffff0fc224 */ /* 0x000fc600078e0005 */
[----:B------:R1:W-:Y:S04]  /*08c0*/  STL [R1+0x458], R8 ;  /* 0x0004580801007387 */ /* 0x0003e80000100800 */
[----:B------:R1:W-:Y:S01]  /*08d0*/  STL [R1+0x454], R15 ;  /* 0x0004540f01007387 */ /* 0x0003e20000100800 */
[----:B------:R-:W-:Y:S05]  /*08e0*/  @!P3 BRA `(.L_x_5) ;  /* 0x00000000000cb947 */ /* 0x000fea0003800000 */
[----:B------:R-:W-:Y:S01]  /*08f0*/  UCGABAR_WAIT ;  /* 0x0000000000007dc7 */ /* 0x000fe20008000000 */
[----:B------:R-:W-:Y:S01]  /*0900*/  CCTL.IVALL ;  /* 0x00000000ff00798f */ /* 0x000fe20002000000 */
[----:B------:R-:W-:Y:S05]  /*0910*/  BRA `(.L_x_6) ;  /* 0x0000000000047947 */ /* 0x000fea0003800000 */
.L_x_5:
[----:B------:R-:W-:Y:S06]  /*0920*/  BAR.SYNC.DEFER_BLOCKING 0x0 ;  /* 0x0000000000007b1d */ /* 0x000fec0000010000 */
.L_x_6:
[----:B------:R-:W-:Y:S05]  /*0930*/  @!P2 BRA `(.L_x_7) ;  /* 0x0000027800fca947 */ /* 0x000fea0003800000 */
[----:B------:R-:W-:-:S06]  /*0940*/  UISETP.GT.U32.AND UP0, UPT, UR10, 0x1, UPT ;  /* 0x000000010a00788c */ /* 0x000fcc000bf04070 */
[----:B------:R-:W-:-:S13]  /*0950*/  PLOP3.LUT P1, PT, PT, PT, UP0, 0x80, 0x0 ;  /* 0x000000000000781c */ /* 0x000fda0003f2f008 */
[----:B0-----:R-:W-:Y:S05]  /*0960*/  @P1 EXIT ;  /* 0x000000000000194d */ /* 0x001fea0003800000 */
[----:B------:R-:W-:Y:S01]  /*0970*/  IMAD.MOV.U32 R5, RZ, RZ, -0x1 ;  /* 0xffffffffff057424 */ /* 0x000fe200078e00ff */
[----:B------:R-:W-:Y:S01]  /*0980*/  ULDC.64 UR4, c[0x0][0x650] ;  /* 0x0001940000047ab9 */ /* 0x000fe20000000a00 */
[----:B------:R-:W-:Y:S01]  /*0990*/  IMAD.MOV.U32 R4, RZ, RZ, -0x1 ;  /* 0xffffffffff047424 */ /* 0x000fe200078e00ff */
[----:B------:R-:W-:Y:S01]  /*09a0*/  ISETP.GE.U32.AND P1, PT, R8, UR4, PT ;  /* 0x0000000408007c0c */ /* 0x000fe2000bf26070 */
[----:B------:R-:W-:Y:S01]  /*09b0*/  UMOV UR9, 0xffffffff ;  /* 0xffffffff00097882 */ /* 0x000fe20000000000 */
[----:B------:R0:W-:Y:S01]  /*09c0*/  STL [R1+0x460], R5 ;  /* 0x0004600501007387 */ /* 0x0001e20000100800 */
[----:B------:R-:W-:Y:S02]  /*09d0*/  PRMT R0, RZ, 0x7610, R0 ;  /* 0x00007610ff007816 */ /* 0x000fe40000000000 */
[----:B------:R-:W-:Y:S01]  /*09e0*/  ISETP.GE.U32.AND.EX P1, PT, R15, UR5, PT, P1 ;  /* 0x000000050f007c0c */ /* 0x000fe2000bf26110 */
[----:B------:R0:W-:-:S12]  /*09f0*/  STL [R1+0x45c], R4 ;  /* 0x00045c0401007387 */ /* 0x0001d80000100800 */
[----:B0-----:R-:W-:Y:S05]  /*0a00*/  @P1 BRA `(.L_x_8) ;  /* 0x00000004003c1947 */ /* 0x001fea0003800000 */
[----:B------:R-:W-:Y:S01]  /*0a10*/  ULDC.64 UR14, c[0x0][0x628] ;  /* 0x00018a00000e7ab9 */ /* 0x000fe20000000a00 */
[----:B------:R-:W0:Y:S01]  /*0a20*/  LDC.64 R6, c[0x0][0x620] ;  /* 0x00018800ff067b82 */ /* 0x000e220000000a00 */
[----:B------:R-:W-:Y:S01]  /*0a30*/  ISETP.NE.U32.AND P1, PT, RZ, UR14, PT ;  /* 0x0000000eff007c0c */ /* 0x000fe2000bf25070 */
[----:B------:R-:W-:Y:S01]  /*0a40*/  ULDC UR11, c[0x0][0x630] ;  /* 0x00018c00000b7ab9 */ /* 0x000fe20000000800 */
[----:B------:R-:W-:Y:S02]  /*0a50*/  R2UR UR4, R8 ;  /* 0x00000000080472ca */ /* 0x000fe400000e0000 */
[----:B------:R-:W-:Y:S02]  /*0a60*/  ISETP.NE.AND.EX P1, PT, RZ, UR15, PT, P1 ;  /* 0x0000000fff007c0c */ /* 0x000fe4000bf25310 */
[----:B------:R-:W-:-:S11]  /*0a70*/  R2UR UR5, R15 ;  /* 0x000000000f0572ca */ /* 0x000fd600000e0000 */
[----:B------:R-:W-:Y:S05]  /*0a80*/  @!P1 BRA `(.L_x_9) ;  /* 0x0000000000309947 */ /* 0x000fea0003800000 */
[----:B------:R-:W-:Y:S01]  /*0a90*/  R2UR UR4, R8 ;  /* 0x00000000080472ca */ /* 0x000fe200000e0000 */
[----:B------:R-:W-:Y:S01]  /*0aa0*/  ULDC UR8, c[0x0][0x634] ;  /* 0x00018d0000087ab9 */ /* 0x000fe20000000800 */
[----:B------:R-:W-:-:S11]  /*0ab0*/  R2UR UR10, R15 ;  /* 0x000000000f0a72ca */ /* 0x000fd600000e0000 */
[----:B------:R-:W-:-:S04]  /*0ac0*/  UIADD3 UR8, UP0, UR4, UR8, URZ ;  /* 0x0000000804087290 */ /* 0x000fc8000ff1e03f */
[----:B------:R-:W-:-:S04]  /*0ad0*/  UIADD3.X UR10, URZ, UR10, URZ, UP0, !UPT ;  /* 0x0000000a3f0a7290 */ /* 0x000fc800087fe43f */
[----:B------:R-:W-:-:S04]  /*0ae0*/  UIMAD.WIDE.U32 UR4, UR10, UR14, URZ ;  /* 0x0000000e0a0472a5 */ /* 0x000fc8000f8e003f */
[----:B------:R-:W-:Y:S02]  /*0af0*/  UIMAD.WIDE.U32 UR6, UP0, UR8, UR15, UR4 ;  /* 0x0000000f080672a5 */ /* 0x000fe4000f800004 */
[----:B------:R-:W-:Y:S02]  /*0b00*/  UIMAD.WIDE.U32 UR4, UR8, UR14, URZ ;  /* 0x0000000e080472a5 */ /* 0x000fe4000f8e003f */
[----:B------:R-:W-:Y:S02]  /*0b10*/  UIADD3.X UR9, URZ, URZ, URZ, UP0, !UPT ;  /* 0x0000003f3f097290 */ /* 0x000fe400087fe43f */
[----:B------:R-:W-:Y:S01]  /*0b20*/  UIADD3 URZ, UP0, UR5, UR6, URZ ;  /* 0x00000006053f7290 */ /* 0x000fe2000ff1e03f */
[----:B------:R-:W-:-:S03]  /*0b30*/  UMOV UR8, UR7 ;  /* 0x0000000700087c82 */ /* 0x000fc60008000000 */
[----:B------:R-:W-:-:S12]  /*0b40*/  UIMAD.WIDE.U32.X UR4, UR10, UR15, UR8, UP0 ;  /* 0x0000000f0a0472a5 */ /* 0x000fd800080e0408 */
.L_x_9:
[----:B------:R-:W-:Y:S01]  /*0b50*/  USHF.R.U64 UR9, UR4, UR11, UR5 ;  /* 0x0000000b04097299 */ /* 0x000fe20008001205 */
[----:B------:R-:W2:Y:S01]  /*0b60*/  LDC.64 R22, c[0x0][0x640] ;  /* 0x00019000ff167b82 */ /* 0x000ea20000000a00 */
[----:B------:R-:W-:Y:S01]  /*0b70*/  USHF.R.U32.HI UR4, URZ, UR11, UR5 ;  /* 0x0000000b3f047299 */ /* 0x000fe20008011605 */
[----:B------:R-:W-:Y:S02]  /*0b80*/  IMAD.MOV.U32 R4, RZ, RZ, R8 ;  /* 0x000000ffff047224 */ /* 0x000fe400078e0008 */
[----:B------:R-:W-:Y:S01]  /*0b90*/  IMAD R21, R13, R14, R2 ;  /* 0x0000000e0d157224 */ /* 0x000fe200078e0202 */
[----:B------:R-:W-:Y:S01]  /*0ba0*/  IADD3 R3, P1, RZ, -UR9, RZ ;  /* 0x80000009ff037c10 */ /* 0x000fe2000ff3e0ff */
[----:B------:R-:W-:Y:S02]  /*0bb0*/  IMAD.MOV.U32 R13, RZ, RZ, 0x1 ;  /* 0x00000001ff0d7424 */ /* 0x000fe400078e00ff */
[----:B------:R-:W1:Y:S02]  /*0bc0*/  LDC R12, c[0x0][0x618] ;  /* 0x00018600ff0c7b82 */ /* 0x000e640000000800 */
[----:B------:R-:W-:-:S04]  /*0bd0*/  IMAD.X R5, RZ, RZ, ~UR4, P1 ;  /* 0x80000004ff057e24 */ /* 0x000fc800088e06ff */
[-C--:B0-----:R-:W-:Y:S02]  /*0be0*/  IMAD R0, R5, R6.reuse, RZ ;  /* 0x0000000605007224 */ /* 0x081fe400078e02ff */
[----:B------:R-:W0:Y:S01]  /*0bf0*/  LDC R16, c[0x0][0x608] ;  /* 0x00018200ff107b82 */ /* 0x000e220000000800 */
[----:B------:R-:W-:Y:S02]  /*0c00*/  IMAD.MOV.U32 R5, RZ, RZ, R15 ;  /* 0x000000ffff057224 */ /* 0x000fe400078e000f */
[----:B------:R-:W-:-:S05]  /*0c10*/  IMAD.WIDE.U32 R4, R3, R6, R4 ;  /* 0x0000000603047225 */ /* 0x000fca00078e0004 */
[----:B------:R-:W3:Y:S01]  /*0c20*/  LDC R20, c[0x0][0x658] ;  /* 0x00019600ff147b82 */ /* 0x000ee20000000800 */
[----:B------:R-:W-:Y:S01]  /*0c30*/  IMAD R3, R3, R7, R0 ;  /* 0x0000000703037224 */ /* 0x000fe200078e0200 */
[----:B--2---:R-:W-:-:S03]  /*0c40*/  ISETP.NE.U32.AND P1, PT, R22, RZ, PT ;  /* 0x000000ff1600720c */ /* 0x004fc60003f25070 */
[----:B------:R-:W-:Y:S01]  /*0c50*/  IMAD.IADD R3, R5, 0x1, R3 ;  /* 0x0000000105037824 */ /* 0x000fe200078e0203 */
[----:B------:R-:W-:Y:S01]  /*0c60*/  ISETP.NE.AND.EX P1, PT, R23, RZ, PT, P1 ;  /* 0x000000ff1700720c */ /* 0x000fe20003f25310 */
[----:B------:R-:W-:Y:S01]  /*0c70*/  IMAD.MOV.U32 R5, RZ, RZ, -0x1 ;  /* 0xffffffffff057424 */ /* 0x000fe200078e00ff */
[----:B------:R-:W2:Y:S02]  /*0c80*/  LDC R18, c[0x0][0x600] ;  /* 0x00018000ff127b82 */ /* 0x000ea40000000800 */
[-CC-:B-1----:R-:W-:Y:S02]  /*0c90*/  SHF.R.U64 R8, R4, R12.reuse, R3.reuse ;  /* 0x0000000c04087219 */ /* 0x182fe40000001203 */
[----:B------:R-:W-:-:S04]  /*0ca0*/  SHF.R.U32.HI R3, RZ, R12, R3 ;  /* 0x0000000cff037219 */ /* 0x000fc80000011603 */
[----:B------:R-:W1:Y:S01]  /*0cb0*/  LDC R11, c[0x0][0x648] ;  /* 0x00019200ff0b7b82 */ /* 0x000e620000000800 */
[-CC-:B0-----:R-:W-:Y:S02]  /*0cc0*/  SHF.R.U64 R19, R8, R16.reuse, R3.reuse ;  /* 0x0000001008137219 */ /* 0x181fe40000001203 */
[----:B------:R-:W-:-:S05]  /*0cd0*/  SHF.R.U32.HI R3, RZ, R16, R3 ;  /* 0x00000010ff037219 */ /* 0x000fca0000011603 */
[----:B------:R-:W0:Y:S01]  /*0ce0*/  LDC R15, c[0x0][0x638] ;  /* 0x00018e00ff0f7b82 */ /* 0x000e220000000800 */
[-CC-:B---3--:R-:W-:Y:S02]  /*0cf0*/  SHF.R.U64 R12, R19, R20.reuse, R3.reuse ;  /* 0x00000014130c7219 */ /* 0x188fe40000001203 */
[-C--:B------:R-:W-:Y:S02]  /*0d00*/  SHF.L.U32 R0, R5, R20.reuse, RZ ;  /* 0x0000001405007219 */ /* 0x080fe400000006ff */
[----:B------:R-:W-:Y:S01]  /*0d10*/  SHF.R.U32.HI R3, RZ, R20, R3 ;  /* 0x00000014ff037219 */ /* 0x000fe20000011603 */
[----:B------:R-:W-:Y:S01]  /*0d20*/  IMAD.MOV.U32 R2, RZ, RZ, R12 ;  /* 0x000000ffff027224 */ /* 0x000fe200078e000c */
[----:B------:R-:W-:Y:S01]  /*0d30*/  LOP3.LUT R0, RZ, R0, RZ, 0x33, !PT ;  /* 0x00000000ff007212 */ /* 0x000fe200078e33ff */
[----:B------:R-:W3:Y:S01]  /*0d40*/  LDC R17, c[0x0][0x610] ;  /* 0x00018400ff117b82 */ /* 0x000ee20000000800 */
[----:B------:R-:W-:Y:S05]  /*0d50*/  @!P1 BRA `(.L_x_10) ;  /* 0x0000000000289947 */ /* 0x000fea0003800000 */
[----:B------:R-:W4:Y:S02]  /*0d60*/  LDC R7, c[0x0][0x64c] ;  /* 0x00019300ff077b82 */ /* 0x000f240000000800 */
[----:B----4-:R-:W-:-:S05]  /*0d70*/  IADD3 R7, P1, R12, R7, RZ ;  /* 0x000000070c077210 */ /* 0x010fca0007f3e0ff */
[----:B------:R-:W-:-:S04]  /*0d80*/  IMAD.X R9, RZ, RZ, R3, P1 ;  /* 0x000000ffff097224 */ /* 0x000fc800008e0603 */
[----:B------:R-:W-:-:S04]  /*0d90*/  IMAD.WIDE.U32 R2, R9, R22, RZ ;  /* 0x0000001609027225 */ /* 0x000fc800078e00ff */
[----:B------:R-:W-:-:S04]  /*0da0*/  IMAD.WIDE.U32 R4, P1, R7, R23, R2 ;  /* 0x0000001707047225 */ /* 0x000fc80007820002 */
[----:B------:R-:W-:-:S04]  /*0db0*/  IMAD.WIDE.U32 R2, R7, R22, RZ ;  /* 0x0000001607027225 */ /* 0x000fc800078e00ff */
[----:B------:R-:W-:Y:S01]  /*0dc0*/  IMAD.X R7, RZ, RZ, RZ, P1 ;  /* 0x000000ffff077224 */ /* 0x000fe200008e06ff */
[----:B------:R-:W-:Y:S01]  /*0dd0*/  IADD3 RZ, P1, R3, R4, RZ ;  /* 0x0000000403ff7210 */ /* 0x000fe20007f3e0ff */
[----:B------:R-:W-:-:S04]  /*0de0*/  IMAD.MOV.U32 R6, RZ, RZ, R5 ;  /* 0x000000ffff067224 */ /* 0x000fc800078e0005 */
[----:B------:R-:W-:-:S08]  /*0df0*/  IMAD.WIDE.U32.X R2, R9, R23, R6, P1 ;  /* 0x0000001709027225 */ /* 0x000fd000008e0406 */
.L_x_10:
[----:B-1----:R-:W-:Y:S01]  /*0e00*/  SHF.R.U64 R4, R2, R11, R3 ;  /* 0x0000000b02047219 */ /* 0x002fe20000001203 */
[----:B--2---:R-:W-:Y:S01]  /*0e10*/  VIADD R5, R18, 0xffffffff ;  /* 0xffffffff12057836 */ /* 0x004fe20000000000 */
[----:B------:R-:W-:Y:S02]  /*0e20*/  SHF.L.U32 R2, R13, R20, RZ ;  /* 0x000000140d027219 */ /* 0x000fe400000006ff */
[----:B------:R-:W-:Y:S01]  /*0e30*/  LOP3.LUT R3, R19, R0, RZ, 0xc0, !PT ;  /* 0x0000000013037212 */ /* 0x000fe200078ec0ff */
[----:B------:R-:W-:Y:S01]  /*0e40*/  IMAD.MOV R6, RZ, RZ, -R4 ;  /* 0x000000ffff067224 */ /* 0x000fe200078e0a04 */
[----:B------:R-:W-:Y:S02]  /*0e50*/  SEL R0, R10, R21, !P4 ;  /* 0x000000150a007207 */ /* 0x000fe40006000000 */
[----:B------:R-:W-:Y:S01]  /*0e60*/  LOP3.LUT R5, R8, R5, RZ, 0xc0, !PT ;  /* 0x0000000508057212 */ /* 0x000fe200078ec0ff */
[----:B------:R-:W-:Y:S02]  /*0e70*/  IMAD R7, R2, R4, R3 ;  /* 0x0000000402077224 */ /* 0x000fe400078e0203 */
[----:B0-----:R-:W-:-:S02]  /*0e80*/  IMAD R3, R6, R15, R12 ;  /* 0x0000000f06037224 */ /* 0x001fc400078e020c */
[----:B---3--:R-:W-:Y:S02]  /*0e90*/  IMAD R2, R7, R17, R0 ;  /* 0x0000001107027224 */ /* 0x008fe400078e0200 */
[----:B------:R-:W-:Y:S02]  /*0ea0*/  IMAD R3, R3, R18, R5 ;  /* 0x0000001203037224 */ /* 0x000fe400078e0205 */
[----:B------:R-:W-:-:S03]  /*0eb0*/  IMAD.MOV.U32 R0, RZ, RZ, 0x1 ;  /* 0x00000001ff007424 */ /* 0x000fc600078e00ff */
[----:B------:R-:W-:Y:S02]  /*0ec0*/  SEL R4, R3, R2, !P4 ;  /* 0x0000000203047207 */ /* 0x000fe40006000000 */
[----:B------:R-:W-:-:S03]  /*0ed0*/  SEL R2, R2, R3, !P4 ;  /* 0x0000000302027207 */ /* 0x000fc60006000000 */
[----:B------:R0:W-:Y:S04]  /*0ee0*/  STL [R1+0x45c], R4 ;  /* 0x00045c0401007387 */ /* 0x0001e80000100800 */
[----:B------:R0:W-:Y:S02]  /*0ef0*/  STL [R1+0x460], R2 ;  /* 0x0004600201007387 */ /* 0x0001e40000100800 */
.L_x_8:
[----:B------:R-:W-:-:S08]  /*0f00*/  NOP ;  /* 0x0000000000007918 */ /* 0x000fd00000000000 */
[----:B------:R-:W2:Y:S02]  /*0f10*/  USETMAXREG.TRY_ALLOC.CTAPOOL UP0, 0xf0 ;  /* 0x000000f0000079c8 */ /* 0x000ea40008000600 */
[----:B--2---:R-:W-:-:S13]  /*0f20*/  PLOP3.LUT P1, PT, PT, PT, UP0, 0x80, 0x0 ;  /* 0x000000000000781c */ /* 0x004fda0003f2f008 */
[----:B------:R-:W-:Y:S05]  /*0f30*/  @!P1 BRA `(.L_x_8) ;  /* 0xfffffffc00f09947 */ /* 0x000fea000383ffff */
[----:B------:R-:W-:Y:S01]  /*0f40*/  ULDC.64 UR4, c[0x0][0x598] ;  /* 0x0001660000047ab9 */ /* 0x000fe20000000a00 */
[----:B------:R-:W-:Y:S01]  /*0f50*/  ULDC.64 UR14, c[0x0][0x208] ;  /* 0x00008200000e7ab9 */ /* 0x000fe20000000a00 */
[----:B------:R-:W-:-:S04]  /*0f60*/  ISETP.NE.U32.AND P1, PT, RZ, UR4, PT ;  /* 0x00000004ff007c0c */ /* 0x000fc8000bf25070 */
[----:B------:R-:W-:-:S13]  /*0f70*/  ISETP.NE.AND.EX P1, PT, RZ, UR5, PT, P1 ;  /* 0x00000005ff007c0c */ /* 0x000fda000bf25310 */
[----:B------:R-:W-:Y:S05]  /*0f80*/  @!P1 BRA `(.L_x_11) ;  /* 0x0000000000209947 */ /* 0x000fea0003800000 */
[----:B0-----:R-:W0:Y:S02]  /*0f90*/  LDC.64 R2, c[0x0][0x598] ;  /* 0x00016600ff027b82 */ /* 0x001e240000000a00 */
[----:B0-----:R-:W2:Y:S02]  /*0fa0*/  LDG.E.64 R2, desc[UR14][R2.64] ;  /* 0x0000000e02027981 */ /* 0x001ea4000c1e1b00 */
[----:B--2---:R-:W-:-:S04]  /*0fb0*/  ISETP.NE.U32.AND P1, PT, R2, RZ, PT ;  /* 0x000000ff0200720c */ /* 0x004fc80003f25070 */
[----:B------:R-:W-:-:S13]  /*0fc0*/  ISETP.NE.AND.EX P1, PT, R3, RZ, PT, P1 ;  /* 0x000000ff0300720c */ /* 0x000fda0003f25310 */
[----:B------:R-:W-:Y:S05]  /*0fd0*/  @!P1 BRA `(.L_x_11) ;  /* 0x00000000000c9947 */ /* 0x000fea0003800000 */
[----:B------:R-:W2:Y:S02]  /*0fe0*/  LD.E R2, desc[UR14][R2.64] ;  /* 0x0000000e02027980 */ /* 0x000ea4000c101900 */
[----:B--2---:R-:W-:Y:S01]  /*0ff0*/  R2UR UR20, R2 ;  /* 0x00000000021472ca */ /* 0x004fe200000e0000 */
[----:B------:R-:W-:-:S14]  /*1000*/  BRA `(.L_x_12) ;  /* 0x0000000000247947 */ /* 0x000fdc0003800000 */
.L_x_11:
[----:B------:R-:W-:Y:S02]  /*1010*/  ULDC.64 UR4, c[0x0][0x588] ;  /* 0x0001620000047ab9 */ /* 0x000fe40000000a00 */
[----:B------:R-:W-:-:S04]  /*1020*/  ISETP.NE.U32.AND P1, PT, RZ, UR4, PT ;  /* 0x00000004ff007c0c */ /* 0x000fc8000bf25070 */
[----:B------:R-:W-:-:S13]  /*1030*/  ISETP.NE.AND.EX P1, PT, RZ, UR5, PT, P1 ;  /* 0x00000005ff007c0c */ /* 0x000fda000bf25310 */
[----:B------:R-:W-:Y:S05]  /*1040*/  @!P1 BRA `(.L_x_13) ;  /* 0x0000000000109947 */ /* 0x000fea0003800000 */
[----:B0-----:R-:W0:Y:S02]  /*1050*/  LDC.64 R2, c[0x0][0x588] ;  /* 0x00016200ff027b82 */ /* 0x001e240000000a00 */
[----:B0-----:R-:W2:Y:S02]  /*1060*/  LDG.E R2, desc[UR14][R2.64] ;  /* 0x0000000e02027981 */ /* 0x001ea4000c1e1900 */
[----:B--2---:R-:W-:Y:S01]  /*1070*/  R2UR UR20, R2 ;  /* 0x00000000021472ca */ /* 0x004fe200000e0000 */
[----:B------:R-:W-:-:S14]  /*1080*/  BRA `(.L_x_12) ;  /* 0x0000000000047947 */ /* 0x000fdc0003800000 */
.L_x_13:
[----:B------:R-:W-:-:S05]  /*1090*/  ULDC UR20, c[0x0][0x580] ;  /* 0x0001600000147ab9 */ /* 0x000fca0000000800 */
.L_x_12:
[----:B------:R-:W-:Y:S02]  /*10a0*/  ULDC.64 UR4, c[0x0][0x5a0] ;  /* 0x0001680000047ab9 */ /* 0x000fe40000000a00 */
        /* <DEDUP_REMOVED lines=11> */
.L_x_14:
        /* <DEDUP_REMOVED lines=8> */
.L_x_16:
[----:B------:R-:W-:-:S05]  /*11e0*/  ULDC UR21, c[0x0][0x584] ;  /* 0x0001610000157ab9 */ /* 0x000fca0000000800 */
.L_x_15:
[----:B------:R-:W-:-:S13]  /*11f0*/  LOP3.LUT P1, RZ, R0, 0xff, RZ, 0xc0, !PT ;  /* 0x000000ff00ff7812 */ /* 0x000fda000782c0ff */
[----:B------:R-:W-:Y:S05]  /*1200*/  @!P1 EXIT ;  /* 0x000000000000994d */ /* 0x000fea0003800000 */
[----:B------:R-:W-:Y:S01]  /*1210*/  ULDC UR4, c[0x0][0x28c] ;  /* 0x0000a30000047ab9 */ /* 0x000fe20000000800 */
[----:B------:R-:W-:Y:S02]  /*1220*/  ULOP3.LUT UR22, UR13, 0x1, URZ, 0xfc, !UPT ;  /* 0x000000010d167892 */ /* 0x000fe4000f8efc3f */
[----:B------:R-:W-:-:S04]  /*1230*/  UIADD3 UR4, UR4, 0x7f, URZ ;  /* 0x0000007f04047890 */ /* 0x000fc8000fffe03f */
[----:B------:R-:W-:-:S04]  /*1240*/  USHF.R.S32.HI UR5, URZ, 0x1f, UR4 ;  /* 0x0000001f3f057899 */ /* 0x000fc80008011404 */
[----:B------:R-:W-:-:S03]  /*1250*/  ULEA.HI UR5, UR5, UR4, URZ, 0x7 ;  /* 0x0000000405057291 */ /* 0x000fc6000f8f383f */
[----:B------:R-:W-:Y:S01]  /*1260*/  UMOV UR4, URZ ;  /* 0x0000003f00047c82 */ /* 0x000fe20008000000 */
[----:B------:R-:W-:-:S03]  /*1270*/  USHF.R.S32.HI UR10, URZ, 0x7, UR5 ;  /* 0x000000073f0a7899 */ /* 0x000fc60008011405 */
[----:B------:R-:W-:-:S09]  /*1280*/  UMOV UR5, URZ ;  /* 0x0000003f00057c82 */ /* 0x000fd20008000000 */
.L_x_555:
[----:B------:R-:W-:Y:S01]  /*1290*/  STL [R1+0x44c], RZ ;  /* 0x00044cff01007387 */ /* 0x000fe20000100800 */
[----:B--2---:R-:W2:Y:S01]  /*12a0*/  S2UR UR18, SR_CgaCtaId ;  /* 0x00000000001279c3 */ /* 0x004ea20000008800 */
[----:B------:R-:W-:Y:S01]  /*12b0*/  UMOV UR17, 0x400 ;  /* 0x0000040000117882 */ /* 0x000fe20000000000 */
[----:B------:R-:W-:Y:S01]  /*12c0*/  UMOV UR6, URZ ;  /* 0x0000003f00067c82 */ /* 0x000fe20008000000 */
[----:B------:R-:W-:Y:S01]  /*12d0*/  STL [R1+0x448], RZ ;  /* 0x000448ff01007387 */ /* 0x000fe20000100800 */
[----:B------:R-:W-:Y:S01]  /*12e0*/  UMOV UR7, URZ ;  /* 0x0000003f00077c82 */ /* 0x000fe20008000000 */
[----:B------:R-:W-:Y:S01]  /*12f0*/  UMOV UR8, URZ ;  /* 0x0000003f00087c82 */ /* 0x000fe20008000000 */
[----:B------:R-:W-:Y:S01]  /*1300*/  UMOV UR23, UR5 ;  /* 0x0000000500177c82 */ /* 0x000fe20008000000 */
[----:B------:R-:W-:Y:S01]  /*1310*/  STL [R1+0x444], RZ ;  /* 0x000444ff01007387 */ /* 0x000fe20000100800 */
[----:B0-----:R-:W0:Y:S01]  /*1320*/  LDC R2, c[0x0][0x28c] ;  /* 0x0000a300ff027b82 */ /* 0x001e220000000800 */
[----:B------:R-:W-:Y:S01]  /*1330*/  UMOV UR24, UR4 ;  /* 0x0000000400187c82 */ /* 0x000fe20008000000 */
[----:B------:R-:W-:Y:S01]  /*1340*/  CS2R R236, SRZ ;  /* 0x0000000000ec7805 */ /* 0x000fe2000001ff00 */
[----:B------:R-:W-:Y:S01]  /*1350*/  STL [R1+0x440], RZ ;  /* 0x000440ff01007387 */ /* 0x000fe20000100800 */
[----:B------:R-:W-:-:S02]  /*1360*/  CS2R R234, SRZ ;  /* 0x0000000000ea7805 */ /* 0x000fc4000001ff00 */
[----:B------:R-:W-:Y:S02]  /*1370*/  CS2R R232, SRZ ;  /* 0x0000000000e87805 */ /* 0x000fe4000001ff00 */
[----:B------:R-:W-:Y:S01]  /*1380*/  CS2R R230, SRZ ;  /* 0x0000000000e67805 */ /* 0x000fe2000001ff00 */
[----:B------:R-:W-:Y:S01]  /*1390*/  STL [R1+0x43c], RZ ;  /* 0x00043cff01007387 */ /* 0x000fe20000100800 */
[----:B------:R-:W-:Y:S02]  /*13a0*/  CS2R R228, SRZ ;  /* 0x0000000000e47805 */ /* 0x000fe4000001ff00 */
[----:B------:R-:W-:Y:S02]  /*13b0*/  CS2R R226, SRZ ;  /* 0x0000000000e27805 */ /* 0x000fe4000001ff00 */
        /* <DEDUP_REMOVED lines=14> */
[----:B0-----:R-:W-:Y:S02]  /*14a0*/  ISETP.GE.AND P1, PT, R2, 0x1, PT ;  /* 0x000000010200780c */ /* 0x001fe40003f26270 */
        /* <DEDUP_REMOVED lines=41> */
[----:B-1----:R-:W-:Y:S01]  /*1740*/  CS2R R14, SRZ ;  /* 0x00000000000e7805 */ /* 0x002fe2000001ff00 */
        /* <DEDUP_REMOVED lines=93> */
[----:B------:R-:W-:-:S03]  /*1d20*/  CS2R R150, SRZ ;  /* 0x0000000000967805 */ /* 0x000fc6000001ff00 */
[----:B------:R-:W-:Y:S04]  /*1d30*/  STL [R1+0x3a0], RZ ;  /* 0x0003a0ff01007387 */ /* 0x000fe80000100800 */
        /* <DEDUP_REMOVED lines=104> */
[----:B------:R-:W-:Y:S04]  /*23c0*/  STL [R1], RZ ;  /* 0x000000ff01007387 */ /* 0x000fe80000100800 */
        /* <DEDUP_REMOVED lines=39> */
[----:B------:R-:W-:Y:S01]  /*2640*/  STL [R1+0xa0], RZ ;  /* 0x0000a0ff01007387 */ /* 0x000fe20000100800 */
[----:B------:R-:W0:Y:S03]  /*2650*/  S2R R0, SR_TID.X ;  /* 0x0000000000007919 */ /* 0x000e260000002100 */
        /* <DEDUP_REMOVED lines=8> */
[----:B0-----:R-:W-:-:S03]  /*26e0*/  LOP3.LUT R0, R0, 0x80, RZ, 0xc0, !PT ;  /* 0x0000008000007812 */ /* 0x001fc600078ec0ff */
[----:B------:R-:W-:Y:S01]  /*26f0*/  STL [R1+0xc4], RZ ;  /* 0x0000c4ff01007387 */ /* 0x000fe20000100800 */
[----:B------:R-:W-:-:S03]  /*2700*/  SHF.R.U32.HI R0, RZ, 0x7, R0 ;  /* 0x00000007ff007819 */ /* 0x000fc60000011600 */
        /* <DEDUP_REMOVED lines=33> */
[----:B------:R-:W0:Y:S04]  /*2920*/  SHFL.IDX PT, R0, R0, RZ, 0x1f ;  /* 0x00001fff00007589 */ /* 0x000e2800000e0000 */
[----:B------:R1:W-:Y:S04]  /*2930*/  STL [R1+0x14c], RZ ;  /* 0x00014cff01007387 */ /* 0x0003e80000100800 */
[----:B------:R1:W-:Y:S04]  /*2940*/  STL [R1+0x150], RZ ;  /* 0x000150ff01007387 */ /* 0x0003e80000100800 */
[----:B------:R1:W-:Y:S04]  /*2950*/  STL [R1+0x154], RZ ;  /* 0x000154ff01007387 */ /* 0x0003e80000100800 */
[----:B------:R1:W-:Y:S04]  /*2960*/  STL [R1+0x158], RZ ;  /* 0x000158ff01007387 */ /* 0x0003e80000100800 */
[----:B------:R1:W-:Y:S04]  /*2970*/  STL [R1+0x15c], RZ ;  /* 0x00015cff01007387 */ /* 0x0003e80000100800 */
[----:B------:R1:W-:Y:S01]  /*2980*/  STL [R1+0x160], RZ ;  /* 0x000160ff01007387 */ /* 0x0003e20000100800 */
[----:B0-----:R-:W-:-:S03]  /*2990*/  R2UR UR11, R0 ;  /* 0x00000000000b72ca */ /* 0x001fc600000e0000 */
[----:B------:R1:W-:Y:S04]  /*29a0*/  STL [R1+0x164], RZ ;  /* 0x000164ff01007387 */ /* 0x0003e80000100800 */
[----:B------:R1:W-:Y:S04]  /*29b0*/  STL [R1+0x168], RZ ;  /* 0x000168ff01007387 */ /* 0x0003e80000100800 */
[----:B------:R1:W-:Y:S02]  /*29c0*/  STL [R1+0x16c], RZ ;  /* 0x00016cff01007387 */ /* 0x0003e40000100800 */
[----:B------:R-:W-:-:S02]  /*29d0*/  ULEA.HI UR12, UR11, UR11, URZ, 0x1 ;  /* 0x0000000b0b0c7291 */ /* 0x000fc4000f8f083f */
[----:B------:R1:W-:Y:S02]  /*29e0*/  STL [R1+0x170], RZ ;  /* 0x000170ff01007387 */ /* 0x0003e40000100800 */
[----:B------:R-:W-:Y:S02]  /*29f0*/  ULOP3.LUT UR16, UR12, 0x7fffe, URZ, 0xc0, !UPT ;  /* 0x0007fffe0c107892 */ /* 0x000fe4000f8ec03f */
[----:B------:R1:W-:Y:S01]  /*2a00*/  STL [R1+0x174], RZ ;  /* 0x000174ff01007387 */ /* 0x0003e20000100800 */
[----:B--2---:R-:W-:Y:S02]  /*2a10*/  ULEA UR12, UR18, UR17, 0x18 ;  /* 0x00000011120c7291 */ /* 0x004fe4000f8ec03f */
[----:B------:R-:W-:Y:S01]  /*2a20*/  UIADD3 UR16, UR11, -UR16, URZ ;  /* 0x800000100b107290 */ /* 0x000fe2000fffe03f */
[----:B------:R1:W-:Y:S03]  /*2a30*/  STL [R1+0x178], RZ ;  /* 0x000178ff01007387 */ /* 0x0003e60000100800 */
[----:B------:R-:W-:Y:S01]  /*2a40*/  ULEA UR16, UR16, UR12, 0xd ;  /* 0x0000000c10107291 */ /* 0x000fe2000f8e683f */
[----:B------:R1:W-:Y:S03]  /*2a50*/  STL [R1+0x17c], RZ ;  /* 0x00017cff01007387 */ /* 0x0003e60000100800 */
[----:B------:R-:W-:Y:S01]  /*2a60*/  UIADD3 UR16, UR16, 0x100, URZ ;  /* 0x0000010010107890 */ /* 0x000fe2000fffe03f */
[----:B------:R1:W-:Y:S03]  /*2a70*/  STL [R1+0x180], RZ ;  /* 0x000180ff01007387 */ /* 0x0003e60000100800 */
[----:B------:R-:W-:Y:S01]  /*2a80*/  USHF.R.U32.HI UR11, URZ, 0x4, UR16 ;  /* 0x000000043f0b7899 */ /* 0x000fe20008011610 */
[----:B------:R1:W-:Y:S03]  /*2a90*/  STL [R1+0x184], RZ ;  /* 0x000184ff01007387 */ /* 0x0003e60000100800 */
[----:B------:R-:W-:Y:S01]  /*2aa0*/  ULOP3.LUT UR11, UR11, 0x3fff, URZ, 0xc0, !UPT ;  /* 0x00003fff0b0b7892 */ /* 0x000fe2000f8ec03f */
[----:B------:R1:W-:Y:S04]  /*2ab0*/  STL [R1+0x188], RZ ;  /* 0x000188ff01007387 */ /* 0x0003e80000100800 */
        /* <DEDUP_REMOVED lines=28> */
[----:B------:R1:W-:Y:S01]  /*2c80*/  STL [R1+0x1fc], RZ ;  /* 0x0001fcff01007387 */ /* 0x0003e20000100800 */
[----:B------:R-:W-:Y:S05]  /*2c90*/  @!P1 BRA `(.L_x_17) ;  /* 0x0000006000a89947 */ /* 0x000fea0003800000 */
[----:B------:R-:W-:-:S06]  /*2ca0*/  UISETP.NE.AND UP0, UPT, UR22, 0x3, UPT ;  /* 0x000000031600788c */ /* 0x000fcc000bf05270 */
[----:B------:R-:W-:-:S13]  /*2cb0*/  PLOP3.LUT P2, PT, PT, PT, UP0, 0x80, 0x0 ;  /* 0x000000000000781c */ /* 0x000fda0003f4f008 */
[----:B------:R-:W-:Y:S05]  /*2cc0*/  @!P2 BRA `(.L_x_18) ;  /* 0x000000000004a947 */ /* 0x000fea0003800000 */
[----:B------:R-:W-:Y:S01]  /*2cd0*/  BPT.TRAP 0x1 ;  /* 0x000000040000795c */ /* 0x000fe20000300000 */
.L_x_18:
[----:B------:R-:W-:Y:S01]  /*2ce0*/  ULEA UR6, UR5, UR12, 0x3 ;  /* 0x0000000c05067291 */ /* 0x000fe2000f8e183f */
[----:B------:R-:W-:-:S05]  /*2cf0*/  IMAD.U32 R0, RZ, RZ, UR4 ;  /* 0x00000004ff007e24 */ /* 0x000fca000f8e00ff */
[----:B------:R-:W-:-:S04]  /*2d00*/  SHF.L.U32 R0, R0, 0x1f, RZ ;  /* 0x0000001f00007819 */ /* 0x000fc800000006ff */
[----:B------:R0:W2:Y:S01]  /*2d10*/  SYNCS.PHASECHK.TRANS64.TRYWAIT P1, [UR6], R0 ;  /* 0x00000000ff0075a7 */ /* 0x0000a20008020146 */
[----:B------:R-:W-:Y:S05]  /*2d20*/  @!P2 BRA `(.L_x_19) ;  /* 0x000000000004a947 */ /* 0x000fea0003800000 */
[----:B------:R-:W-:Y:S01]  /*2d30*/  BPT.TRAP 0x1 ;  /* 0x000000040000795c */ /* 0x000fe20000300000 */
.L_x_19:
[----:B--2---:R-:W-:Y:S05]  /*2d40*/  @P1 BRA `(.L_x_20) ;  /* 0x0000000000081947 */ /* 0x004fea0003800000 */
[----:B------:R-:W2:Y:S02]  /*2d50*/  SYNCS.PHASECHK.TRANS64.TRYWAIT P1, [UR6], R0 ;  /* 0x00000000ff0075a7 */ /* 0x000ea40008020146 */
[----:B--2---:R-:W-:Y:S05]  /*2d60*/  @!P1 BRA `(.L_x_21) ;  /* 0x0000026c00a09947 */ /* 0x004fea0003800000 */
.L_x_20:
[----:B------:R-:W-:Y:S01]  /*2d70*/  UIADD3 UR6, UR12, 0x28100, URZ ;  /* 0x000281000c067890 */ /* 0x000fe2000fffe03f */
[----:B------:R-:W-:Y:S01]  /*2d80*/  WARPGROUP.ARRIVE ;  /* 0x00000000000079c5 */ /* 0x000fe20000000000 */
[----:B------:R-:W-:Y:S02]  /*2d90*/  ULOP3.LUT UR7, UR11, 0x10000, URZ, 0xfc, !UPT ;  /* 0x000100000b077892 */ /* 0x000fe4000f8efc3f */
[----:B------:R-:W-:Y:S02]  /*2da0*/  USHF.R.U32.HI UR6, URZ, 0x4, UR6 ;  /* 0x000000043f067899 */ /* 0x000fe40008011606 */
[----:B------:R-:W-:Y:S02]  /*2db0*/  ULEA UR7, UR5, UR7, 0xb ;  /* 0x0000000705077291 */ /* 0x000fe4000f8e583f */
[----:B------:R-:W-:Y:S01]  /*2dc0*/  ULOP3.LUT UR6, UR6, 0x3fff, URZ, 0xc0, !UPT ;  /* 0x00003fff06067892 */ /* 0x000fe2000f8ec03f */
[----:B------:R-:W-:Y:S01]  /*2dd0*/  UMOV UR17, 0x40000040 ;  /* 0x4000004000117882 */ /* 0x000fe20000000000 */
[----:B------:R-:W-:-:S02]  /*2de0*/  UMOV UR19, 0x40000040 ;  /* 0x4000004000137882 */ /* 0x000fc40000000000 */
[----:B------:R-:W-:Y:S01]  /*2df0*/  ULOP3.LUT UR6, UR6, 0x10000, URZ, 0xfc, !UPT ;  /* 0x0001000006067892 */ /* 0x000fe2000f8efc3f */
[----:B------:R-:W-:-:S03]  /*2e00*/  UMOV UR16, UR7 ;  /* 0x0000000700107c82 */ /* 0x000fc60008000000 */
[----:B------:R-:W-:-:S07]  /*2e10*/  ULEA UR8, UR5, UR6, 0xb ;  /* 0x0000000605087291 */ /* 0x000fce000f8e583f */
[----:B------:R-:W-:Y:S02]  /*2e20*/  UMOV UR18, UR8 ;  /* 0x0000000800127c82 */ /* 0x000fe40008000000 */
[----:B------:R-:W-:Y:S01]  /*2e30*/  QGMMA.64x256x32.F32.E5M2.E5M2 R24, gdesc[UR16], RZ, !UPT, gsb0 ;  /* 0x03e00000101879f3 */ /* 0x000fe2000c0038ff */
[----:B------:R-:W-:Y:S01]  /*2e40*/  UIADD3 UR16, UR7, 0x400, URZ ;  /* 0x0000040007107890 */ /* 0x000fe2000fffe03f */
[----:B------:R-:W-:Y:S01]  /*2e50*/  UMOV UR17, 0x40000040 ;  /* 0x4000004000117882 */ /* 0x000fe20000000000 */
[----:B------:R-:W-:Y:S02]  /*2e60*/  WARPGROUP.DEPBAR.LE gsb0, 0x0 ;  /* 0x00008000000079c5 */ /* 0x000fe40000010000 */
[----:B------:R-:W-:Y:S04]  /*2e70*/  STL.64 [R1], R24 ;  /* 0x0000001801007387 */ /* 0x000fe80000100a00 */
[----:B------:R-:W-:Y:S04]  /*2e80*/  STL.64 [R1+0x8], R26 ;  /* 0x0000081a01007387 */ /* 0x000fe80000100a00 */
        /* <DEDUP_REMOVED lines=61> */
[----:B------:R3:W-:Y:S02]  /*3260*/  STL.64 [R1+0x1f8], R150 ;  /* 0x0001f89601007387 */ /* 0x0007e40000100a00 */
[----:B---3--:R-:W-:-:S06]  /*3270*/  WARPGROUP.ARRIVE ;  /* 0x00000000000079c5 */ /* 0x008fcc0000000000 */
[----:B------:R-:W-:Y:S03]  /*3280*/  QGMMA.64x256x32.F32.E5M2.E5M2 R24, gdesc[UR16], RZ, !UPT, gsb0 ;  /* 0x03e00000101879f3 */ /* 0x000fe6000c0038ff */
[----:B------:R-:W-:Y:S02]  /*3290*/  WARPGROUP.DEPBAR.LE gsb0, 0x0 ;  /* 0x00008000000079c5 */ /* 0x000fe40000010000 */
        /* <DEDUP_REMOVED lines=63> */
[----:B------:R3:W-:Y:S04]  /*3690*/  STL.64 [R1+0x5d0], R24 ;  /* 0x0005d01801007387 */ /* 0x0007e80000100a00 */
[----:B---3--:R-:W3:Y:S04]  /*36a0*/  LDL.LU.64 R24, [R1] ;  /* 0x0000000001187983 */ /* 0x008ee80000300a00 */
[----:B------:R-:W3:Y:S04]  /*36b0*/  LDL.LU.64 R26, [R1+0x8] ;  /* 0x00000800011a7983 */ /* 0x000ee80000300a00 */
        /* <DEDUP_REMOVED lines=61> */
[----:B------:R-:W3:Y:S01]  /*3a90*/  LDL.LU.64 R150, [R1+0x1f8] ;  /* 0x0001f80001967983 */ /* 0x000ee20000300a00 */
[----:B------:R-:W-:-:S02]  /*3aa0*/  UIADD3 UR16, UR7, 0x2, URZ ;  /* 0x0000000207107890 */ /* 0x000fc4000fffe03f */
[----:B------:R-:W-:Y:S01]  /*3ab0*/  UIADD3 UR18, UR8, 0x2, URZ ;  /* 0x0000000208127890 */ /* 0x000fe2000fffe03f */
[----:B------:R-:W-:Y:S01]  /*3ac0*/  UMOV UR17, 0x40000040 ;  /* 0x4000004000117882 */ /* 0x000fe20000000000 */
[----:B------:R-:W-:Y:S01]  /*3ad0*/  UMOV UR19, 0x40000040 ;  /* 0x4000004000137882 */ /* 0x000fe20000000000 */
[----:B---3--:R-:W-:-:S06]  /*3ae0*/  WARPGROUP.ARRIVE ;  /* 0x00000000000079c5 */ /* 0x008fcc0000000000 */
[----:B------:R-:W-:Y:S03]  /*3af0*/  QGMMA.64x256x32.F32.E5M2.E5M2 R24, gdesc[UR16], R24, gsb0 ;  /* 0x03e00000101879f3 */ /* 0x000fe60008003818 */
[----:B------:R-:W-:Y:S02]  /*3b00*/  WARPGROUP.DEPBAR.LE gsb0, 0x0 ;  /* 0x00008000000079c5 */ /* 0x000fe40000010000 */
[----:B------:R-:W-:Y:S01]  /*3b10*/  STL.64 [R1], R24 ;  /* 0x0000001801007387 */ /* 0x000fe20000100a00 */
[----:B------:R-:W-:Y:S02]  /*3b20*/  IMAD.MOV.U32 R2, RZ, RZ, R150 ;  /* 0x000000ffff027224 */ /* 0x000fe400078e0096 */
[----:B0-2---:R-:W-:Y:S01]  /*3b30*/  IMAD.MOV.U32 R0, RZ, RZ, R151 ;  /* 0x000000ffff007224 */ /* 0x005fe200078e0097 */
[----:B------:R-:W-:Y:S01]  /*3b40*/  STL.64 [R1+0x8], R26 ;  /* 0x0000081a01007387 */ /* 0x000fe20000100a00 */
[----:B------:R-:W-:-:S02]  /*3b50*/  IMAD.MOV.U32 R4, RZ, RZ, R148 ;  /* 0x000000ffff047224 */ /* 0x000fc400078e0094 */
[----:B------:R-:W-:Y:S01]  /*3b60*/  IMAD.MOV.U32 R3, RZ, RZ, R149 ;  /* 0x000000ffff037224 */ /* 0x000fe200078e0095 */
[----:B------:R-:W-:Y:S01]  /*3b70*/  STL.64 [R1+0x10], R28 ;  /* 0x0000101c01007387 */ /* 0x000fe20000100a00 */
[----:B------:R-:W-:Y:S02]  /*3b80*/  IMAD.MOV.U32 R6, RZ, RZ, R146 ;  /* 0x000000ffff067224 */ /* 0x000fe400078e0092 */
[----:B------:R-:W-:Y:S01]  /*3b90*/  IMAD.MOV.U32 R5, RZ, RZ, R147 ;  /* 0x000000ffff057224 */ /* 0x000fe200078e0093 */
[----:B------:R-:W-:Y:S01]  /*3ba0*/  STL.64 [R1+0x18], R30 ;  /* 0x0000181e01007387 */ /* 0x000fe20000100a00 */
[----:B------:R-:W-:Y:S02]  /*3bb0*/  IMAD.MOV.U32 R8, RZ, RZ, R144 ;  /* 0x000000ffff087224 */ /* 0x000fe400078e0090 */
[----:B------:R-:W-:Y:S01]  /*3bc0*/  IMAD.MOV.U32 R7, RZ, RZ, R145 ;  /* 0x000000ffff077224 */ /* 0x000fe200078e0091 */
        /* <DEDUP_REMOVED lines=18> */
[----:B------:R0:W-:Y:S01]  /*3cf0*/  STL [R1+0x50], R44 ;  /* 0x0000502c01007387 */ /* 0x0001e20000100800 */
[----:B------:R-:W-:-:S02]  /*3d00*/  IMAD.MOV.U32 R22, RZ, RZ, R130 ;  /* 0x000000ffff167224 */ /* 0x000fc400078e0082 */
[----:B------:R-:W-:Y:S01]  /*3d10*/  IMAD.MOV.U32 R21, RZ, RZ, R131 ;  /* 0x000000ffff157224 */ /* 0x000fe200078e0083 */
[----:B------:R-:W2:Y:S01]  /*3d20*/  LDL.LU.64 R150, [R1+0x7c8] ;  /* 0x0007c80001967983 */ /* 0x000ea20000300a00 */
[----:B------:R-:W-:Y:S02]  /*3d30*/  IMAD.MOV.U32 R212, RZ, RZ, R128 ;  /* 0x000000ffffd47224 */ /* 0x000fe400078e0080 */
[----:B------:R-:W-:Y:S01]  /*3d40*/  IMAD.MOV.U32 R23, RZ, RZ, R129 ;  /* 0x000000ffff177224 */ /* 0x000fe200078e0081 */
[----:B------:R-:W2:Y:S01]  /*3d50*/  LDL.LU.64 R148, [R1+0x7c0] ;  /* 0x0007c00001947983 */ /* 0x000ea20000300a00 */
[----:B------:R-:W-:Y:S02]  /*3d60*/  IMAD.MOV.U32 R210, RZ, RZ, R126 ;  /* 0x000000ffffd27224 */ /* 0x000fe400078e007e */
[----:B------:R-:W-:Y:S01]  /*3d70*/  IMAD.MOV.U32 R211, RZ, RZ, R127 ;  /* 0x000000ffffd37224 */ /* 0x000fe200078e007f */
[----:B------:R-:W2:Y:S01]  /*3d80*/  LDL.LU.64 R146, [R1+0x7b8] ;  /* 0x0007b80001927983 */ /* 0x000ea20000300a00 */
        /* <DEDUP_REMOVED lines=120> */
[----:B------:R-:W-:-:S03]  /*4510*/  IMAD.MOV.U32 R235, RZ, RZ, R45 ;  /* 0x000000ffffeb7224 */ /* 0x000fc600078e002d */
[----:B------:R-:W2:Y:S04]  /*4520*/  LDL.LU.64 R64, [R1+0x670] ;  /* 0x0006700001407983 */ /* 0x000ea80000300a00 */
        /* <DEDUP_REMOVED lines=9> */
[----:B0-----:R-:W2:Y:S04]  /*45c0*/  LDL.LU.64 R44, [R1+0x620] ;  /* 0x00062000012c7983 */ /* 0x001ea80000300a00 */
        /* <DEDUP_REMOVED lines=9> */
[----:B------:R-:W2:Y:S01]  /*4660*/  LDL.LU.64 R24, [R1+0x5d0] ;  /* 0x0005d00001187983 */ /* 0x000ea20000300a00 */
[----:B------:R-:W-:Y:S01]  /*4670*/  UIADD3 UR16, UR7, 0x402, URZ ;  /* 0x0000040207107890 */ /* 0x000fe2000fffe03f */
[----:B------:R-:W-:Y:S01]  /*4680*/  UMOV UR17, 0x40000040 ;  /* 0x4000004000117882 */ /* 0x000fe20000000000 */
[----:B--2---:R-:W-:-:S07]  /*4690*/  WARPGROUP.ARRIVE ;  /* 0x00000000000079c5 */ /* 0x004fce0000000000 */
[----:B------:R-:W-:Y:S03]  /*46a0*/  QGMMA.64x256x32.F32.E5M2.E5M2 R24, gdesc[UR16], R24, gsb0 ;  /* 0x03e00000101879f3 */ /* 0x000fe60008003818 */
        /* <DEDUP_REMOVED lines=23> */
[----:B0-----:R-:W2:Y:S04]  /*4820*/  LDL.LU R108, [R1] ;  /* 0x00000000016c7983 */ /* 0x001ea80000300800 */
[----:B------:R-:W2:Y:S04]  /*4830*/  LDL.LU R109, [R1+0x4] ;  /* 0x00000400016d7983 */ /* 0x000ea80000300800 */
        /* <DEDUP_REMOVED lines=18> */
[----:B------:R-:W2:Y:S01]  /*4960*/  LDL.LU R128, [R1+0x50] ;  /* 0x0000500001807983 */ /* 0x000ea20000300800 */
[----:B------:R-:W-:-:S02]  /*4970*/  IMAD.MOV.U32 R129, RZ, RZ, R235 ;  /* 0x000000ffff817224 */ /* 0x000fc400078e00eb */
[----:B------:R-:W-:Y:S02]  /*4980*/  IMAD.MOV.U32 R130, RZ, RZ, R234 ;  /* 0x000000ffff827224 */ /* 0x000fe400078e00ea */
[----:B------:R-:W-:Y:S02]  /*4990*/  IMAD.MOV.U32 R131, RZ, RZ, R233 ;  /* 0x000000ffff837224 */ /* 0x000fe400078e00e9 */
[----:B------:R-:W-:Y:S02]  /*49a0*/  IMAD.MOV.U32 R132, RZ, RZ, R232 ;  /* 0x000000ffff847224 */ /* 0x000fe400078e00e8 */
[----:B------:R-:W-:Y:S02]  /*49b0*/  IMAD.MOV.U32 R133, RZ, RZ, R231 ;  /* 0x000000ffff857224 */ /* 0x000fe400078e00e7 */
[----:B------:R-:W-:Y:S02]  /*49c0*/  IMAD.MOV.U32 R134, RZ, RZ, R230 ;  /* 0x000000ffff867224 */ /* 0x000fe400078e00e6 */
        /* <DEDUP_REMOVED lines=39> */
[----:B------:R-:W-:Y:S01]  /*4c40*/  IMAD.MOV.U32 R235, RZ, RZ, R0 ;  /* 0x000000ffffeb7224 */ /* 0x000fe200078e0000 */
[----:B------:R-:W-:Y:S02]  /*4c50*/  UIADD3 UR16, UR7, 0x4, URZ ;  /* 0x0000000407107890 */ /* 0x000fe4000fffe03f */
[----:B------:R-:W-:Y:S01]  /*4c60*/  UIADD3 UR18, UR8, 0x4, URZ ;  /* 0x0000000408127890 */ /* 0x000fe2000fffe03f */
[----:B------:R-:W-:Y:S01]  /*4c70*/  UMOV UR17, 0x40000040 ;  /* 0x4000004000117882 */ /* 0x000fe20000000000 */
[----:B------:R-:W-:Y:S01]  /*4c80*/  UMOV UR19, 0x40000040 ;  /* 0x4000004000137882 */ /* 0x000fe20000000000 */
[----:B--2---:R-:W-:-:S06]  /*4c90*/  WARPGROUP.ARRIVE ;  /* 0x00000000000079c5 */ /* 0x004fcc0000000000 */
[----:B------:R-:W-:Y:S03]  /*4ca0*/  QGMMA.64x256x32.F32.E5M2.E5M2 R108, gdesc[UR16], R108, gsb0 ;  /* 0x03e00000106c79f3 */ /* 0x000fe6000800386c */
        /* <DEDUP_REMOVED lines=183> */
[----:B0-----:R-:W2:Y:S04]  /*5820*/  LDL.LU.64 R108, [R1] ;  /* 0x00000000016c7983 */ /* 0x001ea80000300a00 */
        /* <DEDUP_REMOVED lines=63> */
[----:B------:R-:W-:-:S02]  /*5c20*/  UIADD3 UR16, UR7, 0x6, URZ ;  /* 0x0000000607107890 */ /* 0x000fc4000fffe03f */
[----:B------:R-:W-:Y:S01]  /*5c30*/  UIADD3 UR18, UR8, 0x6, URZ ;  /* 0x0000000608127890 */ /* 0x000fe2000fffe03f */
[----:B------:R-:W-:Y:S01]  /*5c40*/  UMOV UR17, 0x40000040 ;  /* 0x4000004000117882 */ /* 0x000fe20000000000 */
[----:B------:R-:W-:Y:S01]  /*5c50*/  UMOV UR19, 0x40000040 ;  /* 0x4000004000137882 */ /* 0x000fe20000000000 */
        /* <DEDUP_REMOVED lines=93> */
[----:B0-----:R-:W3:Y:S04]  /*6230*/  LDL.LU.64 R150, [R1+0x518] ;  /* 0x0005180001967983 */ /* 0x001ee80000300a00 */
        /* <DEDUP_REMOVED lines=21> */
[----:B------:R-:W-:Y:S01]  /*6390*/  UIADD3 UR16, UR7, 0x406, URZ ;  /* 0x0000040607107890 */ /* 0x000fe2000fffe03f */
[----:B------:R-:W-:-:S02]  /*63a0*/  UMOV UR17, 0x40000040 ;  /* 0x4000004000117882 */ /* 0x000fc40000000000 */
[----:B------:R0:W-:Y:S01]  /*63b0*/  STL [R1+0x2d0], RZ ;  /* 0x0002d0ff01007387 */ /* 0x0001e20000100800 */
[----:B------:R-:W-:-:S03]  /*63c0*/  ULDC UR7, c[0x0][0x50c] ;  /* 0x0001430000077ab9 */ /* 0x000fc60000000800 */
        /* <DEDUP_REMOVED lines=37> */
[----:B---3--:R-:W-:-:S06]  /*6620*/  WARPGROUP.ARRIVE ;  /* 0x00000000000079c5 */ /* 0x008fcc0000000000 */
[----:B------:R-:W-:Y:S01]  /*6630*/  QGMMA.64x256x32.F32.E5M2.E5M2 R24, gdesc[UR16], R24, gsb0 ;  /* 0x03e00000101879f3 */ /* 0x000fe20008003818 */
[----:B------:R0:W-:Y:S04]  /*6640*/  STL [R1+0x238], RZ ;  /* 0x000238ff01007387 */ /* 0x0001e80000100800 */
[----:B------:R0:W-:Y:S04]  /*6650*/  STL [R1+0x234], RZ ;  /* 0x000234ff01007387 */ /* 0x0001e80000100800 */
[----:B------:R0:W-:Y:S04]  /*6660*/  STL [R1+0x230], RZ ;  /* 0x000230ff01007387 */ /* 0x0001e80000100800 */
[----:B------:R0:W-:Y:S04]  /*6670*/  STL [R1+0x22c], RZ ;  /* 0x00022cff01007387 */ /* 0x0001e80000100800 */
[----:B------:R0:W-:Y:S04]  /*6680*/  STL [R1+0x228], RZ ;  /* 0x000228ff01007387 */ /* 0x0001e80000100800 */
[----:B------:R0:W-:Y:S01]  /*6690*/  STL [R1+0x224], RZ ;  /* 0x000224ff01007387 */ /* 0x0001e20000100800 */
[----:B------:R-:W-:-:S03]  /*66a0*/  UISETP.NE.AND UP0, UPT, UR7, 0x4, UPT ;  /* 0x000000040700788c */ /* 0x000fc6000bf05270 */
[----:B------:R0:W-:Y:S04]  /*66b0*/  STL [R1+0x220], RZ ;  /* 0x000220ff01007387 */ /* 0x0001e80000100800 */
[----:B------:R0:W-:Y:S04]  /*66c0*/  STL [R1+0x21c], RZ ;  /* 0x00021cff01007387 */ /* 0x0001e80000100800 */
[----:B------:R0:W-:Y:S04]  /*66d0*/  STL [R1+0x218], RZ ;  /* 0x000218ff01007387 */ /* 0x0001e80000100800 */
[----:B------:R0:W-:Y:S01]  /*66e0*/  STL [R1+0x214], RZ ;  /* 0x000214ff01007387 */ /* 0x0001e20000100800 */
[----:B------:R-:W-:-:S03]  /*66f0*/  USEL UR7, URZ, 0x1, UP0 ;  /* 0x000000013f077887 */ /* 0x000fc60008000000 */
[----:B------:R0:W-:Y:S04]  /*6700*/  STL [R1+0x210], RZ ;  /* 0x000210ff01007387 */ /* 0x0001e80000100800 */
[----:B------:R0:W-:Y:S04]  /*6710*/  STL [R1+0x20c], RZ ;  /* 0x00020cff01007387 */ /* 0x0001e80000100800 */
[----:B------:R0:W-:Y:S04]  /*6720*/  STL [R1+0x208], RZ ;  /* 0x000208ff01007387 */ /* 0x0001e80000100800 */
[----:B------:R0:W-:Y:S04]  /*6730*/  STL [R1+0x204], RZ ;  /* 0x000204ff01007387 */ /* 0x0001e80000100800 */
[----:B------:R0:W-:Y:S01]  /*6740*/  STL [R1+0x200], RZ ;  /* 0x000200ff01007387 */ /* 0x0001e20000100800 */
[----:B------:R-:W-:Y:S01]  /*6750*/  ISETP.NE.AND P1, PT, RZ, UR7, PT ;  /* 0x00000007ff007c0c */ /* 0x000fe2000bf25270 */
[----:B------:R-:W-:Y:S01]  /*6760*/  UMOV UR6, 0x4 ;  /* 0x0000000400067882 */ /* 0x000fe20000000000 */
[----:B------:R-:W-:Y:S01]  /*6770*/  IMAD.MOV.U32 R0, RZ, RZ, R235 ;  /* 0x000000ffff007224 */ /* 0x000fe200078e00eb */
[----:B------:R-:W-:-:S02]  /*6780*/  CS2R R236, SRZ ;  /* 0x0000000000ec7805 */ /* 0x000fc4000001ff00 */
[----:B--2---:R-:W-:Y:S02]  /*6790*/  CS2R R234, SRZ ;  /* 0x0000000000ea7805 */ /* 0x004fe4000001ff00 */
[----:B------:R-:W-:Y:S02]  /*67a0*/  CS2R R232, SRZ ;  /* 0x0000000000e87805 */ /* 0x000fe4000001ff00 */
[----:B------:R-:W-:Y:S02]  /*67b0*/  CS2R R230, SRZ ;  /* 0x0000000000e67805 */ /* 0x000fe4000001ff00 */
[----:B------:R-:W-:Y:S02]  /*67c0*/  CS2R R228, SRZ ;  /* 0x0000000000e47805 */ /* 0x000fe4000001ff00 */
[----:B------:R-:W-:Y:S02]  /*67d0*/  CS2R R226, SRZ ;  /* 0x0000000000e27805 */ /* 0x000fe4000001ff00 */
[----:B------:R-:W-:-:S02]  /*67e0*/  CS2R R224, SRZ ;  /* 0x0000000000e07805 */ /* 0x000fc4000001ff00 */
[----:B------:R-:W-:Y:S02]  /*67f0*/  CS2R R222, SRZ ;  /* 0x0000000000de7805 */ /* 0x000fe4000001ff00 */
        /* <DEDUP_REMOVED lines=45> */
[----:B------:R-:W-:Y:S01]  /*6ad0*/  CS2R R2, SRZ ;  /* 0x0000000000027805 */ /* 0x000fe2000001ff00 */
[----:B------:R-:W-:Y:S02]  /*6ae0*/  WARPGROUP.DEPBAR.LE gsb0, 0x0 ;  /* 0x00008000000079c5 */ /* 0x000fe40000010000 */
[----:B0-----:R-:W-:Y:S05]  /*6af0*/  @!P1 BRA `(.L_x_22) ;  /* 0x0000002000f89947 */ /* 0x001fea0003800000 */
[----:B------:R-:W2:Y:S04]  /*6b00*/  LDL R2, [R1] ;  /* 0x0000000001027983 */ /* 0x000ea80000100800 */
[----:B------:R-:W3:Y:S04]  /*6b10*/  LDL R3, [R1+0x4] ;  /* 0x0000040001037983 */ /* 0x000ee80000100800 */
[----:B------:R-:W4:Y:S04]  /*6b20*/  LDL R4, [R1+0x8] ;  /* 0x0000080001047983 */ /* 0x000f280000100800 */
[----:B------:R-:W5:Y:S04]  /*6b30*/  LDL R5, [R1+0xc] ;  /* 0x00000c0001057983 */ /* 0x000f680000100800 */
        /* <DEDUP_REMOVED lines=102> */
[----:B------:R0:W-:Y:S04]  /*71a0*/  STL [R1+0x4bc], R131 ;  /* 0x0004bc8301007387 */ /* 0x0001e80000100800 */
[----:B0-----:R-:W5:Y:S04]  /*71b0*/  LDL R131, [R1+0x1a8] ;  /* 0x0001a80001837983 */ /* 0x001f680000100800 */
        /* <DEDUP_REMOVED lines=39> */
[----:B0-----:R-:W5:Y:S01]  /*7430*/  LDL R151, [R1+0x1f8] ;  /* 0x0001f80001977983 */ /* 0x001f620000100800 */
[----:B------:R-:W-:-:S01]  /*7440*/  FADD R0, RZ, R0 ;  /* 0x00000000ff007221 */ /* 0x000fc20000000000 */
[----:B--2---:R-:W-:Y:S01]  /*7450*/  FADD R2, RZ, R2 ;  /* 0x00000002ff027221 */ /* 0x004fe20000000000 */
[----:B---3--:R-:W-:-:S01]  /*7460*/  FADD R3, RZ, R3 ;  /* 0x00000003ff037221 */ /* 0x008fc20000000000 */
[----:B----4-:R-:W-:Y:S01]  /*7470*/  FADD R4, RZ, R4 ;  /* 0x00000004ff047221 */ /* 0x010fe20000000000 */
[----:B-----5:R-:W-:-:S01]  /*7480*/  FADD R5, RZ, R5 ;  /* 0x00000005ff057221 */ /* 0x020fc20000000000 */
[----:B------:R-:W-:Y:S01]  /*7490*/  FADD R6, RZ, R6 ;  /* 0x00000006ff067221 */ /* 0x000fe20000000000 */
[----:B------:R-:W-:-:S01]  /*74a0*/  FADD R7, RZ, R7 ;  /* 0x00000007ff077221 */ /* 0x000fc20000000000 */
        /* <DEDUP_REMOVED lines=14> */
[----:B------:R-:W2:Y:S01]  /*7590*/  LDL.LU R131, [R1+0x4bc] ;  /* 0x0004bc0001837983 */ /* 0x000ea20000300800 */
        /* <DEDUP_REMOVED lines=13> */
[----:B------:R-:W3:Y:S01]  /*7670*/  LDL.LU R132, [R1+0x4b8] ;  /* 0x0004b80001847983 */ /* 0x000ee20000300800 */
        /* <DEDUP_REMOVED lines=16> */
[----:B------:R0:W-:Y:S01]  /*7780*/  STL [R1+0x200], R133 ;  /* 0x0002008501007387 */ /* 0x0001e20000100800 */
        /* <DEDUP_REMOVED lines=9> */
[----:B0-----:R-:W4:Y:S01]  /*7820*/  LDL.LU R133, [R1+0x4b4] ;  /* 0x0004b40001857983 */ /* 0x001f220000300800 */
[----:B------:R-:W-:-:S01]  /*7830*/  FADD R184, RZ, R184 ;  /* 0x000000b8ffb87221 */ /* 0x000fc20000000000 */
[----:B------:R-:W-:Y:S01]  /*7840*/  FADD R185, RZ, R185 ;  /* 0x000000b9ffb97221 */ /* 0x000fe20000000000 */
[----:B------:R-:W-:-:S01]  /*7850*/  FADD R186, RZ, R186 ;  /* 0x000000baffba7221 */ /* 0x000fc20000000000 */
        /* <DEDUP_REMOVED lines=10> */
[----:B0-----:R-:W5:Y:S01]  /*7900*/  LDL.LU R134, [R1+0x4b0] ;  /* 0x0004b00001867983 */ /* 0x001f620000300800 */
        /* <DEDUP_REMOVED lines=52> */
[----:B0-----:R-:W5:Y:S04]  /*7c50*/  LDL.LU R138, [R1+0x4a0] ;  /* 0x0004a000018a7983 */ /* 0x001f680000300800 */
[----:B------:R0:W-:Y:S01]  /*7c60*/  STL [R1+0x218], R139 ;  /* 0x0002188b01007387 */ /* 0x0001e20000100800 */
[----:B------:R-:W-:-:S03]  /*7c70*/  FADD R140, RZ, R140 ;  /* 0x0000008cff8c7221 */ /* 0x000fc60000000000 */
        /* <DEDUP_REMOVED lines=34> */
[----:B------:R0:W-:Y:S04]  /*7ea0*/  STL [R1+0x248], R151 ;  /* 0x0002489701007387 */ /* 0x0001e80000100800 */
[----:B0-----:R-:W5:Y:S04]  /*7eb0*/  LDL.LU R151, [R1+0x46c] ;  /* 0x00046c0001977983 */ /* 0x001f680000300800 */
[----:B------:R0:W-:Y:S02]  /*7ec0*/  STL [R1+0x24c], R0 ;  /* 0x00024c0001007387 */ /* 0x0001e40000100800 */
[----:B0-----:R-:W-:-:S05]  /*7ed0*/  FADD R0, RZ, R24 ;  /* 0x00000018ff007221 */ /* 0x001fca0000000000 */
        /* <DEDUP_REMOVED lines=213> */
[----:B--2---:R-:W-:-:S05]  /*8c30*/  FADD R0, RZ, R131 ;  /* 0x00000083ff007221 */ /* 0x004fca0000000000 */
[----:B------:R3:W-:Y:S02]  /*8c40*/  STL [R1+0x3fc], R0 ;  /* 0x0003fc0001007387 */ /* 0x0007e40000100800 */
[----:B---3--:R-:W-:-:S05]  /*8c50*/  FADD R0, RZ, R132 ;  /* 0x00000084ff007221 */ /* 0x008fca0000000000 */
[----:B------:R4:W-:Y:S02]  /*8c60*/  STL [R1+0x400], R0 ;  /* 0x0004000001007387 */ /* 0x0009e40000100800 */
[----:B----4-:R-:W-:-:S05]  /*8c70*/  FADD R0, RZ, R133 ;  /* 0x00000085ff007221 */ /* 0x010fca0000000000 */
[----:B------:R5:W-:Y:S02]  /*8c80*/  STL [R1+0x404], R0 ;  /* 0x0004040001007387 */ /* 0x000be40000100800 */
[----:B-----5:R-:W-:-:S05]  /*8c90*/  FADD R0, RZ, R134 ;  /* 0x00000086ff007221 */ /* 0x020fca0000000000 */
        /* <DEDUP_REMOVED lines=34> */
[----:B------:R0:W-:Y:S01]  /*8ec0*/  STL [R1+0x44c], R0 ;  /* 0x00044c0001007387 */ /* 0x0001e20000100800 */
[----:B------:R-:W-:-:S05]  /*8ed0*/  UMOV UR6, URZ ;  /* 0x0000003f00067c82 */ /* 0x000fca0008000000 */
.L_x_22:
[----:B------:R-:W-:Y:S01]  /*8ee0*/  UIADD3 UR23, UR5, 0x1, URZ ;  /* 0x0000000105177890 */ /* 0x000fe2000fffe03f */
[----:B------:R-:W-:-:S03]  /*8ef0*/  UMOV UR8, 0x1 ;  /* 0x0000000100087882 */ /* 0x000fc60000000000 */
[----:B------:R-:W-:-:S04]  /*8f00*/  UISETP.NE.AND UP0, UPT, UR23, 0x5, UPT ;  /* 0x000000051700788c */ /* 0x000fc8000bf05270 */
[----:B------:R-:W-:Y:S02]  /*8f10*/  USEL UR24, URZ, 0x1, UP0 ;  /* 0x000000013f187887 */ /* 0x000fe40008000000 */
[----:B------:R-:W-:Y:S02]  /*8f20*/  USEL UR23, UR23, URZ, UP0 ;  /* 0x0000003f17177287 */ /* 0x000fe40008000000 */
[----:B------:R-:W-:-:S12]  /*8f30*/  ULOP3.LUT UR24, UR4, UR24, URZ, 0x3c, !UPT ;  /* 0x0000001804187292 */ /* 0x000fd8000f8e3c3f */
.L_x_17:
[----:B------:R-:W-:-:S04]  /*8f40*/  UISETP.LT.AND UP0, UPT, UR10, 0x1, UPT ;  /* 0x000000010a00788c */ /* 0x000fc8000bf01270 */
[----:B------:R-:W-:-:S04]  /*8f50*/  USEL UR16, UR10, 0x1, UP0 ;  /* 0x000000010a107887 */ /* 0x000fc80008000000 */
[----:B------:R-:W-:-:S04]  /*8f60*/  UIADD3 UR26, UR10, -UR16, URZ ;  /* 0x800000100a1a7290 */ /* 0x000fc8000fffe03f */
[----:B------:R-:W-:-:S06]  /*8f70*/  UISETP.GE.AND UP0, UPT, UR26, 0x1, UPT ;  /* 0x000000011a00788c */ /* 0x000fcc000bf06270 */
[----:B------:R-:W-:-:S13]  /*8f80*/  PLOP3.LUT P1, PT, PT, PT, UP0, 0x80, 0x0 ;  /* 0x000000000000781c */ /* 0x000fda0003f2f008 */
[----:B------:R-:W-:Y:S05]  /*8f90*/  @!P1 BRA `(.L_x_23) ;  /* 0x0000008800949947 */ /* 0x000fea0003800000 */
[----:B------:R-:W-:Y:S01]  /*8fa0*/  UMOV UR25, UR5 ;  /* 0x0000000500197c82 */ /* 0x000fe20008000000 */
[----:B------:R-:W-:-:S05]  /*8fb0*/  ULDC UR27, c[0x0][0x50c] ;  /* 0x00014300001b7ab9 */ /* 0x000fca0000000800 */
.L_x_31:
[----:B------:R-:W-:-:S06]  /*8fc0*/  UISETP.NE.AND UP0, UPT, UR22, 0x3, UPT ;  /* 0x000000031600788c */ /* 0x000fcc000bf05270 */
[----:B------:R-:W-:-:S13]  /*8fd0*/  PLOP3.LUT P2, PT, PT, PT, UP0, 0x80, 0x0 ;  /* 0x000000000000781c */ /* 0x000fda0003f4f008 */
[----:B-----5:R-:W-:Y:S05]  /*8fe0*/  @!P2 BRA `(.L_x_24) ;  /* 0x000000000004a947 */ /* 0x020fea0003800000 */
[----:B------:R-:W-:Y:S01]  /*8ff0*/  BPT.TRAP 0x1 ;  /* 0x000000040000795c */ /* 0x000fe20000300000 */
.L_x_24:
[----:B------:R-:W2:Y:S01]  /*9000*/  S2UR UR16, SR_CgaCtaId ;  /* 0x00000000001079c3 */ /* 0x000ea20000008800 */
[----:B------:R-:W-:Y:S01]  /*9010*/  UMOV UR12, 0x400 ;  /* 0x00000400000c7882 */ /* 0x000fe20000000000 */
[----:B0-----:R-:W-:-:S05]  /*9020*/  IMAD.U32 R0, RZ, RZ, UR24 ;  /* 0x00000018ff007e24 */ /* 0x001fca000f8e00ff */
[----:B------:R-:W-:Y:S01]  /*9030*/  SHF.L.U32 R0, R0, 0x1f, RZ ;  /* 0x0000001f00007819 */ /* 0x000fe200000006ff */
[----:B--2---:R-:W-:-:S04]  /*9040*/  ULEA UR12, UR16, UR12, 0x18 ;  /* 0x0000000c100c7291 */ /* 0x004fc8000f8ec03f */
[----:B------:R-:W-:-:S09]  /*9050*/  ULEA UR16, UR23, UR12, 0x3 ;  /* 0x0000000c17107291 */ /* 0x000fd2000f8e183f */
[----:B------:R0:W2:Y:S01]  /*9060*/  SYNCS.PHASECHK.TRANS64.TRYWAIT P1, [UR16], R0 ;  /* 0x00000000ff0075a7 */ /* 0x0000a20008020150 */
[----:B------:R-:W-:Y:S05]  /*9070*/  @!P2 BRA `(.L_x_25) ;  /* 0x000000000004a947 */ /* 0x000fea0003800000 */
[----:B------:R-:W-:Y:S01]  /*9080*/  BPT.TRAP 0x1 ;  /* 0x000000040000795c */ /* 0x000fe20000300000 */
.L_x_25:
[----:B--2---:R-:W-:Y:S05]  /*9090*/  @P1 BRA `(.L_x_26) ;  /* 0x0000000000081947 */ /* 0x004fea0003800000 */
[----:B------:R-:W2:Y:S02]  /*90a0*/  SYNCS.PHASECHK.TRANS64.TRYWAIT P1, [UR16], R0 ;  /* 0x00000000ff0075a7 */ /* 0x000ea40008020150 */
[----:B--2---:R-:W-:Y:S05]  /*90b0*/  @!P1 BRA `(.L_x_27) ;  /* 0x0000020800e49947 */ /* 0x004fea0003800000 */
.L_x_26:
        /* <DEDUP_REMOVED lines=64> */
[----:B--2---:R-:W2:Y:S04]  /*94c0*/  LDL.LU.64 R108, [R1] ;  /* 0x00000000016c7983 */ /* 0x004ea80000300a00 */
        /* <DEDUP_REMOVED lines=64> */
[----:B------:R-:W-:Y:S01]  /*98d0*/  UISETP.NE.AND UP0, UPT, UR7, URZ, UPT ;  /* 0x0000003f0700728c */ /* 0x000fe2000bf05270 */
[----:B------:R-:W-:Y:S01]  /*98e0*/  STL [R1+0x8c4], R23 ;  /* 0x0008c41701007387 */ /* 0x000fe20000100800 */
[----:B------:R-:W-:Y:S02]  /*98f0*/  USHF.R.U32.HI UR16, URZ, 0x4, UR16 ;  /* 0x000000043f107899 */ /* 0x000fe40008011610 */
[----:B------:R-:W-:Y:S01]  /*9900*/  USEL UR8, UR8, URZ, !UP0 ;  /* 0x0000003f08087287 */ /* 0x000fe2000c000000 */
[----:B------:R-:W-:Y:S01]  /*9910*/  STL [R1+0x8c0], R22 ;  /* 0x0008c01601007387 */ /* 0x000fe20000100800 */
[----:B------:R-:W-:Y:S02]  /*9920*/  ULOP3.LUT UR16, UR16, 0x3fff, URZ, 0xc0, !UPT ;  /* 0x00003fff10107892 */ /* 0x000fe4000f8ec03f */
[----:B------:R-:W-:Y:S01]  /*9930*/  UISETP.NE.U32.AND UP0, UPT, UR8, URZ, UPT ;  /* 0x0000003f0800728c */ /* 0x000fe2000bf05070 */
[----:B------:R-:W-:Y:S01]  /*9940*/  STL [R1+0x8bc], R21 ;  /* 0x0008bc1501007387 */ /* 0x000fe20000100800 */
[----:B------:R-:W-:-:S02]  /*9950*/  ULOP3.LUT UR7, UR11, 0x10000, URZ, 0xfc, !UPT ;  /* 0x000100000b077892 */ /* 0x000fc4000f8efc3f */
[----:B------:R-:W-:Y:S01]  /*9960*/  ULOP3.LUT UR8, UR16, 0x10000, URZ, 0xfc, !UPT ;  /* 0x0001000010087892 */ /* 0x000fe2000f8efc3f */
[----:B------:R-:W-:Y:S01]  /*9970*/  STL [R1+0x8b8], R20 ;  /* 0x0008b81401007387 */ /* 0x000fe20000100800 */
[----:B------:R-:W-:Y:S02]  /*9980*/  ULEA UR7, UR23, UR7, 0xb ;  /* 0x0000000717077291 */ /* 0x000fe4000f8e583f */
[----:B------:R-:W-:Y:S01]  /*9990*/  ULEA UR8, UR23, UR8, 0xb ;  /* 0x0000000817087291 */ /* 0x000fe2000f8e583f */
[----:B------:R-:W-:Y:S01]  /*99a0*/  STL [R1+0x8b4], R19 ;  /* 0x0008b41301007387 */ /* 0x000fe20000100800 */
[----:B------:R-:W-:Y:S01]  /*99b0*/  UMOV UR17, 0x40000040 ;  /* 0x4000004000117882 */ /* 0x000fe20000000000 */
[----:B------:R-:W-:Y:S02]  /*99c0*/  UMOV UR19, 0x40000040 ;  /* 0x4000004000137882 */ /* 0x000fe40000000000 */
[----:B------:R-:W-:Y:S01]  /*99d0*/  UMOV UR16, UR7 ;  /* 0x0000000700107c82 */ /* 0x000fe20008000000 */
[----:B------:R-:W-:Y:S01]  /*99e0*/  STL [R1+0x8b0], R18 ;  /* 0x0008b01201007387 */ /* 0x000fe20000100800 */
[----:B------:R-:W-:-:S03]  /*99f0*/  UMOV UR18, UR8 ;  /* 0x0000000800127c82 */ /* 0x000fc60008000000 */
[----:B------:R-:W-:Y:S04]  /*9a00*/  STL [R1+0x8ac], R17 ;  /* 0x0008ac1101007387 */ /* 0x000fe80000100800 */
        /* <DEDUP_REMOVED lines=14> */
[----:B-----5:R-:W-:Y:S01]  /*9af0*/  STL [R1+0x870], R2 ;  /* 0x0008700201007387 */ /* 0x020fe20000100800 */
[----:B--2---:R-:W-:-:S06]  /*9b00*/  WARPGROUP.ARRIVE ;  /* 0x00000000000079c5 */ /* 0x004fcc0000000000 */
[----:B------:R-:W-:Y:S03]  /*9b10*/  QGMMA.64x256x32.F32.E5M2.E5M2 R108, gdesc[UR16], R108, UP0, gsb0 ;  /* 0x03e00000106c79f3 */ /* 0x000fe6000b80386c */
        /* <DEDUP_REMOVED lines=65> */
[----:B--2---:R-:W2:Y:S04]  /*9f30*/  LDL.LU.64 R234, [R1+0xcc0] ;  /* 0x000cc00001ea7983 */ /* 0x004ea80000300a00 */
[----:B------:R-:W3:Y:S04]  /*9f40*/  LDL.LU.64 R232, [R1+0xcb8] ;  /* 0x000cb80001e87983 */ /* 0x000ee80000300a00 */
[----:B------:R-:W4:Y:S04]  /*9f50*/  LDL.LU.64 R230, [R1+0xcb0] ;  /* 0x000cb00001e67983 */ /* 0x000f280000300a00 */
        /* <DEDUP_REMOVED lines=60> */
[----:B------:R-:W4:Y:S01]  /*a320*/  LDL.LU.64 R108, [R1+0xac8] ;  /* 0x000ac800016c7983 */ /* 0x000f220000300a00 */
[----:B------:R-:W-:Y:S01]  /*a330*/  UIADD3 UR16, UR7, 0x400, URZ ;  /* 0x0000040007107890 */ /* 0x000fe2000fffe03f */
[----:B------:R-:W-:-:S02]  /*a340*/  UMOV UR17, 0x40000040 ;  /* 0x4000004000117882 */ /* 0x000fc40000000000 */
[----:B--2---:R-:W-:Y:S04]  /*a350*/  STL.64 [R1+0xac0], R234 ;  /* 0x000ac0ea01007387 */ /* 0x004fe80000100a00 */
[----:B---3--:R-:W-:Y:S04]  /*a360*/  STL.64 [R1+0xab8], R232 ;  /* 0x000ab8e801007387 */ /* 0x008fe80000100a00 */
[----:B----4-:R-:W-:Y:S04]  /*a370*/  STL.64 [R1+0xab0], R230 ;  /* 0x000ab0e601007387 */ /* 0x010fe80000100a00 */
        /* <DEDUP_REMOVED lines=38> */
[----:B------:R-:W-:Y:S01]  /*a5e0*/  STL.64 [R1+0x978], R152 ;  /* 0x0009789801007387 */ /* 0x000fe20000100a00 */
[----:B------:R-:W-:-:S06]  /*a5f0*/  WARPGROUP.ARRIVE ;  /* 0x00000000000079c5 */ /* 0x000fcc0000000000 */
[----:B------:R-:W-:Y:S03]  /*a600*/  QGMMA.64x256x32.F32.E5M2.E5M2 R24, gdesc[UR16], R24, UP0, gsb0 ;  /* 0x03e00000101879f3 */ /* 0x000fe6000b803818 */
        /* <DEDUP_REMOVED lines=91> */
[----:B--2---:R-:W-:-:S06]  /*abc0*/  WARPGROUP.ARRIVE ;  /* 0x00000000000079c5 */ /* 0x004fcc0000000000 */
[----:B------:R-:W-:Y:S03]  /*abd0*/  QGMMA.64x256x32.F32.E5M2.E5M2 R108, gdesc[UR16], R108, gsb0 ;  /* 0x03e00000106c79f3 */ /* 0x000fe6000800386c */
[----:B------:R-:W-:Y:S02]  /*abe0*/  WARPGROUP.DEPBAR.LE gsb0, 0x0 ;  /* 0x00008000000079c5 */ /* 0x000fe40000010000 */
[----:B------:R-:W-:Y:S01]  /*abf0*/  STL.64 [R1], R108 ;  /* 0x0000006c01007387 */ /* 0x000fe20000100a00 */
[----:B------:R-:W-:Y:S02]  /*ac00*/  IMAD.MOV.U32 R2, RZ, RZ, R234 ;  /* 0x000000ffff027224 */ /* 0x000fe400078e00ea */
[----:B0-----:R-:W-:Y:S01]  /*ac10*/  IMAD.MOV.U32 R0, RZ, RZ, R235 ;  /* 0x000000ffff007224 */ /* 0x001fe200078e00eb */
        /* <DEDUP_REMOVED lines=31> */
[----:B------:R-:W-:-:S03]  /*ae10*/  IMAD.MOV.U32 R23, RZ, RZ, R213 ;  /* 0x000000ffff177224 */ /* 0x000fc600078e00d5 */
        /* <DEDUP_REMOVED lines=40> */
[----:B------:R0:W-:Y:S04]  /*b0a0*/  STL [R1+0x1a0], R212 ;  /* 0x0001a0d401007387 */ /* 0x0001e80000100800 */
[----:B------:R-:W2:Y:S04]  /*b0b0*/  LDL.LU.64 R234, [R1+0xac0] ;  /* 0x000ac00001ea7983 */ /* 0x000ea80000300a00 */
        /* <DEDUP_REMOVED lines=10> */
[----:B0-----:R-:W4:Y:S04]  /*b160*/  LDL.LU.64 R212, [R1+0xa68] ;  /* 0x000a680001d47983 */ /* 0x001f280000300a00 */
        /* <DEDUP_REMOVED lines=248> */
[----:B------:R-:W-:Y:S01]  /*c0f0*/  IMAD.MOV.U32 R235, RZ, RZ, R0 ;  /* 0x000000ffffeb7224 */ /* 0x000fe200078e0000 */
[----:B------:R-:W-:Y:S01]  /*c100*/  UIADD3 UR16, UR7, 0x4, URZ ;  /* 0x0000000407107890 */ /* 0x000fe2000fffe03f */
[----:B------:R0:W5:Y:S01]  /*c110*/  LDL.LU R23, [R1+0x8c4] ;  /* 0x0008c40001177983 */ /* 0x0001620000300800 */
[----:B------:R-:W-:Y:S01]  /*c120*/  UIADD3 UR18, UR8, 0x4, URZ ;  /* 0x0000000408127890 */ /* 0x000fe2000fffe03f */
[----:B------:R-:W-:Y:S01]  /*c130*/  UMOV UR17, 0x40000040 ;  /* 0x4000004000117882 */ /* 0x000fe20000000000 */
[----:B------:R-:W-:Y:S01]  /*c140*/  UMOV UR19, 0x40000040 ;  /* 0x4000004000137882 */ /* 0x000fe20000000000 */
[----:B------:R0:W5:Y:S04]  /*c150*/  LDL.LU R22, [R1+0x8c0] ;  /* 0x0008c00001167983 */ /* 0x0001680000300800 */
        /* <DEDUP_REMOVED lines=19> */
[----:B------:R0:W5:Y:S01]  /*c290*/  LDL.LU R2, [R1+0x870] ;  /* 0x0008700001027983 */ /* 0x0001620000300800 */
        /* <DEDUP_REMOVED lines=336> */
[----:B--2---:R0:W5:Y:S04]  /*d7a0*/  LDL.LU.64 R234, [R1+0x668] ;  /* 0x0006680001ea7983 */ /* 0x0041680000300a00 */
[----:B------:R0:W5:Y:S04]  /*d7b0*/  LDL.LU.64 R232, [R1+0x660] ;  /* 0x0006600001e87983 */ /* 0x0001680000300a00 */
        /* <DEDUP_REMOVED lines=64> */
[----:B------:R-:W-:-:S04]  /*dbc0*/  UIADD3 UR6, UR6, 0x4, URZ ;  /* 0x0000000406067890 */ /* 0x000fc8000fffe03f */
[----:B------:R-:W-:-:S04]  /*dbd0*/  UISETP.NE.AND UP0, UPT, UR6, UR27, UPT ;  /* 0x0000001b0600728c */ /* 0x000fc8000bf05270 */
[----:B------:R-:W-:-:S06]  /*dbe0*/  USEL UR7, URZ, 0x1, UP0 ;  /* 0x000000013f077887 */ /* 0x000fcc0008000000 */
[----:B------:R-:W-:Y:S01]  /*dbf0*/  ISETP.NE.AND P1, PT, RZ, UR7, PT ;  /* 0x00000007ff007c0c */ /* 0x000fe2000bf25270 */
[----:B--2---:R-:W-:-:S06]  /*dc00*/  WARPGROUP.ARRIVE ;  /* 0x00000000000079c5 */ /* 0x004fcc0000000000 */
[----:B------:R-:W-:Y:S03]  /*dc10*/  QGMMA.64x256x32.F32.E5M2.E5M2 R24, gdesc[UR16], R24, gsb0 ;  /* 0x03e00000101879f3 */ /* 0x000fe60008003818 */
[----:B------:R-:W-:-:S03]  /*dc20*/  WARPGROUP.DEPBAR.LE gsb0, 0x0 ;  /* 0x00008000000079c5 */ /* 0x000fc60000010000 */
[----:B0-----:R-:W-:Y:S05]  /*dc30*/  @!P1 BRA `(.L_x_28) ;  /* 0x0000003800fc9947 */ /* 0x001fea0003800000 */
[----:B-----5:R0:W-:Y:S04]  /*dc40*/  STL [R1+0x694], R225 ;  /* 0x000694e101007387 */ /* 0x0201e80000100800 */
[----:B------:R2:W-:Y:S01]  /*dc50*/  STL [R1+0x690], R226 ;  /* 0x000690e201007387 */ /* 0x0005e20000100800 */
[----:B0-----:R-:W-:-:S03]  /*dc60*/  IMAD.MOV.U32 R225, RZ, RZ, R0 ;  /* 0x000000ffffe17224 */ /* 0x001fc600078e0000 */
[----:B--2---:R-:W2:Y:S04]  /*dc70*/  LDL R226, [R1+0x4] ;  /* 0x0000040001e27983 */ /* 0x004ea80000100800 */
[----:B------:R0:W-:Y:S04]  /*dc80*/  STL [R1+0x68c], R227 ;  /* 0x00068ce301007387 */ /* 0x0001e80000100800 */
[----:B0-----:R-:W3:Y:S04]  /*dc90*/  LDL R227, [R1+0x8] ;  /* 0x0000080001e37983 */ /* 0x001ee80000100800 */
[----:B------:R0:W-:Y:S04]  /*dca0*/  STL [R1+0x688], R228 ;  /* 0x000688e401007387 */ /* 0x0001e80000100800 */
[----:B0-----:R-:W4:Y:S04]  /*dcb0*/  LDL R228, [R1+0xc] ;  /* 0x00000c0001e47983 */ /* 0x001f280000100800 */
        /* <DEDUP_REMOVED lines=211> */
[----:B0-----:R-:W4:Y:S04]  /*e9f0*/  LDL.LU R122, [R1+0x200] ;  /* 0x00020000017a7983 */ /* 0x001f280000300800 */
        /* <DEDUP_REMOVED lines=10> */
[----:B------:R-:W4:Y:S04]  /*eaa0*/  LDL.LU R0, [R1+0x22c] ;  /* 0x00022c0001007983 */ /* 0x000f280000300800 */
        /* <DEDUP_REMOVED lines=37> */
[----:B0-----:R-:W4:Y:S04]  /*ed00*/  LDL.LU R146, [R1+0x210] ;  /* 0x0002100001927983 */ /* 0x001f280000300800 */
[----:B------:R0:W-:Y:S01]  /*ed10*/  STL [R1+0x47c], R147 ;  /* 0x00047c9301007387 */ /* 0x0001e20000100800 */
[----:B------:R-:W-:-:S03]  /*ed20*/  FADD R2, R225, R2 ;  /* 0x00000002e1027221 */ /* 0x000fc60000000000 */
[----:B0-----:R-:W4:Y:S04]  /*ed30*/  LDL R147, [R1+0x1f8] ;  /* 0x0001f80001937983 */ /* 0x001f280000100800 */
[----:B------:R0:W-:Y:S01]  /*ed40*/  STL [R1+0x478], R148 ;  /* 0x0004789401007387 */ /* 0x0001e20000100800 */
[----:B--2---:R-:W-:-:S01]  /*ed50*/  FADD R3, R226, R3 ;  /* 0x00000003e2037221 */ /* 0x004fc20000000000 */
[----:B---3--:R-:W-:Y:S02]  /*ed60*/  FADD R4, R227, R4 ;  /* 0x00000004e3047221 */ /* 0x008fe40000000000 */
[----:B0-----:R-:W2:Y:S04]  /*ed70*/  LDL R148, [R1+0x1c0] ;  /* 0x0001c00001947983 */ /* 0x001ea80000100800 */
[----:B------:R0:W-:Y:S01]  /*ed80*/  STL [R1+0x474], R149 ;  /* 0x0004749501007387 */ /* 0x0001e20000100800 */
[----:B----4-:R-:W-:-:S01]  /*ed90*/  FADD R5, R228, R5 ;  /* 0x00000005e4057221 */ /* 0x010fc20000000000 */
[----:B------:R-:W-:-:S02]  /*eda0*/  FADD R6, R229, R6 ;  /* 0x00000006e5067221 */ /* 0x000fc40000000000 */
[----:B0-----:R-:W3:Y:S04]  /*edb0*/  LDL R149, [R1+0x1f4] ;  /* 0x0001f40001957983 */ /* 0x001ee80000100800 */
[----:B------:R0:W-:Y:S01]  /*edc0*/  STL [R1+0x470], R150 ;  /* 0x0004709601007387 */ /* 0x0001e20000100800 */
[----:B------:R-:W-:-:S01]  /*edd0*/  FADD R7, R230, R7 ;  /* 0x00000007e6077221 */ /* 0x000fc20000000000 */
[----:B------:R-:W-:Y:S02]  /*ede0*/  FADD R8, R231, R8 ;  /* 0x00000008e7087221 */ /* 0x000fe40000000000 */
[----:B0-----:R-:W4:Y:S04]  /*edf0*/  LDL.LU R150, [R1+0x20c] ;  /* 0x00020c0001967983 */ /* 0x001f280000300800 */
[----:B------:R0:W-:Y:S01]  /*ee00*/  STL [R1+0x46c], R151 ;  /* 0x00046c9701007387 */ /* 0x0001e20000100800 */
[----:B------:R-:W-:-:S01]  /*ee10*/  FADD R9, R232, R9 ;  /* 0x00000009e8097221 */ /* 0x000fc20000000000 */
[----:B------:R-:W-:-:S02]  /*ee20*/  FADD R10, R233, R10 ;  /* 0x0000000ae90a7221 */ /* 0x000fc40000000000 */
[----:B0-----:R-:W3:Y:S04]  /*ee30*/  LDL R151, [R1+0x1f0] ;  /* 0x0001f00001977983 */ /* 0x001ee80000100800 */
[----:B------:R-:W2:Y:S04]  /*ee40*/  LDL.LU R225, [R1+0x694] ;  /* 0x0006940001e17983 */ /* 0x000ea80000300800 */
[----:B------:R-:W4:Y:S04]  /*ee50*/  LDL.LU R226, [R1+0x690] ;  /* 0x0006900001e27983 */ /* 0x000f280000300800 */
[----:B------:R-:W3:Y:S04]  /*ee60*/  LDL.LU R227, [R1+0x68c] ;  /* 0x00068c0001e37983 */ /* 0x000ee80000300800 */
[----:B------:R-:W3:Y:S04]  /*ee70*/  LDL.LU R228, [R1+0x688] ;  /* 0x0006880001e47983 */ /* 0x000ee80000300800 */
[----:B------:R-:W3:Y:S01]  /*ee80*/  LDL.LU R229, [R1+0x684] ;  /* 0x0006840001e57983 */ /* 0x000ee20000300800 */
[----:B------:R-:W-:-:S03]  /*ee90*/  FADD R11, R234, R11 ;  /* 0x0000000bea0b7221 */ /* 0x000fc60000000000 */
[----:B------:R-:W3:Y:S01]  /*eea0*/  LDL.LU R230, [R1+0x680] ;  /* 0x0006800001e67983 */ /* 0x000ee20000300800 */
[----:B------:R-:W-:-:S03]  /*eeb0*/  FADD R12, R235, R12 ;  /* 0x0000000ceb0c7221 */ /* 0x000fc60000000000 */
[----:B------:R-:W3:Y:S04]  /*eec0*/  LDL.LU R231, [R1+0x67c] ;  /* 0x00067c0001e77983 */ /* 0x000ee80000300800 */
[----:B------:R-:W3:Y:S04]  /*eed0*/  LDL.LU R232, [R1+0x678] ;  /* 0x0006780001e87983 */ /* 0x000ee80000300800 */
[----:B------:R-:W3:Y:S04]  /*eee0*/  LDL.LU R233, [R1+0x674] ;  /* 0x0006740001e97983 */ /* 0x000ee80000300800 */
[----:B------:R-:W3:Y:S04]  /*eef0*/  LDL.LU R234, [R1+0x670] ;  /* 0x0006700001ea7983 */ /* 0x000ee80000300800 */
[----:B------:R-:W3:Y:S01]  /*ef00*/  LDL.LU R235, [R1+0x66c] ;  /* 0x00066c0001eb7983 */ /* 0x000ee20000300800 */
[----:B------:R-:W-:-:S01]  /*ef10*/  FADD R13, R24, R13 ;  /* 0x0000000d180d7221 */ /* 0x000fc20000000000 */
[----:B------:R-:W-:Y:S01]  /*ef20*/  FADD R14, R25, R14 ;  /* 0x0000000e190e7221 */ /* 0x000fe20000000000 */
[----:B------:R-:W-:-:S01]  /*ef30*/  FADD R15, R26, R15 ;  /* 0x0000000f1a0f7221 */ /* 0x000fc20000000000 */
[----:B------:R-:W3:Y:S01]  /*ef40*/  LDL.LU R24, [R1+0x668] ;  /* 0x0006680001187983 */ /* 0x000ee20000300800 */
[----:B------:R-:W-:-:S01]  /*ef50*/  FADD R16, R27, R16 ;  /* 0x000000101b107221 */ /* 0x000fc20000000000 */
[----:B------:R-:W-:-:S02]  /*ef60*/  FADD R17, R28, R17 ;  /* 0x000000111c117221 */ /* 0x000fc40000000000 */
[----:B------:R-:W3:Y:S01]  /*ef70*/  LDL.LU R25, [R1+0x664] ;  /* 0x0006640001197983 */ /* 0x000ee20000300800 */
[----:B------:R-:W-:-:S03]  /*ef80*/  FADD R18, R29, R18 ;  /* 0x000000121d127221 */ /* 0x000fc60000000000 */
        /* <DEDUP_REMOVED lines=157> */
[----:B--2---:R-:W-:-:S03]  /*f960*/  FADD R225, R108, R225 ;  /* 0x000000e16ce17221 */ /* 0x004fc60000000000 */
[----:B------:R-:W2:Y:S01]  /*f970*/  LDL.LU R105, [R1+0x524] ;  /* 0x0005240001697983 */ /* 0x000ea20000300800 */
[----:B----4-:R-:W-:-:S03]  /*f980*/  FADD R226, R109, R226 ;  /* 0x000000e26de27221 */ /* 0x010fc60000000000 */
[----:B------:R-:W4:Y:S01]  /*f990*/  LDL.LU R106, [R1+0x520] ;  /* 0x00052000016a7983 */ /* 0x000f220000300800 */
[----:B---3--:R-:W-:-:S03]  /*f9a0*/  FADD R227, R110, R227 ;  /* 0x000000e36ee37221 */ /* 0x008fc60000000000 */
        /* <DEDUP_REMOVED lines=15> */
[----:B------:R-:W-:-:S01]  /*faa0*/  FADD R235, R118, R235 ;  /* 0x000000eb76eb7221 */ /* 0x000fc20000000000 */
[----:B------:R-:W-:Y:S02]  /*fab0*/  FADD R122, R121, R122 ;  /* 0x0000007a797a7221 */ /* 0x000fe40000000000 */
[----:B------:R-:W3:Y:S01]  /*fac0*/  LDL.LU R115, [R1+0x4fc] ;  /* 0x0004fc0001737983 */ /* 0x000ee20000300800 */
[----:B------:R-:W-:-:S03]  /*fad0*/  FADD R236, R119, R236 ;  /* 0x000000ec77ec7221 */ /* 0x000fc60000000000 */
[----:B------:R-:W3:Y:S01]  /*fae0*/  LDL.LU R116, [R1+0x4f8] ;  /* 0x0004f80001747983 */ /* 0x000ee20000300800 */
[----:B------:R-:W-:-:S03]  /*faf0*/  FADD R237, R120, R237 ;  /* 0x000000ed78ed7221 */ /* 0x000fc60000000000 */
[----:B------:R-:W3:Y:S01]  /*fb00*/  LDL.LU R117, [R1+0x4f4] ;  /* 0x0004f40001757983 */ /* 0x000ee20000300800 */
[----:B------:R-:W-:-:S03]  /*fb10*/  FADD R124, R123, R124 ;  /* 0x0000007c7b7c7221 */ /* 0x000fc60000000000 */
[----:B------:R-:W3:Y:S04]  /*fb20*/  LDL.LU R118, [R1+0x4f0] ;  /* 0x0004f00001767983 */ /* 0x000ee80000300800 */
[----:B------:R-:W3:Y:S01]  /*fb30*/  LDL.LU R119, [R1+0x4ec] ;  /* 0x0004ec0001777983 */ /* 0x000ee20000300800 */
[----:B------:R-:W-:-:S03]  /*fb40*/  FADD R126, R125, R126 ;  /* 0x0000007e7d7e7221 */ /* 0x000fc60000000000 */
[----:B------:R-:W3:Y:S04]  /*fb50*/  LDL.LU R120, [R1+0x4e8] ;  /* 0x0004e80001787983 */ /* 0x000ee80000300800 */
[----:B------:R-:W3:Y:S04]  /*fb60*/  LDL.LU R121, [R1+0x4e4] ;  /* 0x0004e40001797983 */ /* 0x000ee80000300800 */
[----:B------:R0:W-:Y:S01]  /*fb70*/  STL [R1+0x200], R122 ;  /* 0x0002007a01007387 */ /* 0x0001e20000100800 */
[----:B------:R-:W-:-:S01]  /*fb80*/  FADD R150, R127, R150 ;  /* 0x000000967f967221 */ /* 0x000fc20000000000 */
[----:B------:R-:W-:Y:S01]  /*fb90*/  FADD R146, R148, R146 ;  /* 0x0000009294927221 */ /* 0x000fe20000000000 */
[----:B------:R-:W-:-:S01]  /*fba0*/  FADD R143, R144, R143 ;  /* 0x0000008f908f7221 */ /* 0x000fc20000000000 */
[----:B------:R-:W-:Y:S01]  /*fbb0*/  FADD R141, R142, R141 ;  /* 0x0000008d8e8d7221 */ /* 0x000fe20000000000 */
[----:B0-----:R-:W3:Y:S04]  /*fbc0*/  LDL.LU R122, [R1+0x4e0] ;  /* 0x0004e000017a7983 */ /* 0x001ee80000300800 */
[----:B------:R-:W3:Y:S04]  /*fbd0*/  LDL.LU R123, [R1+0x4dc] ;  /* 0x0004dc00017b7983 */ /* 0x000ee80000300800 */
[----:B------:R0:W-:Y:S01]  /*fbe0*/  STL [R1+0x204], R124 ;  /* 0x0002047c01007387 */ /* 0x0001e20000100800 */
[----:B------:R-:W-:-:S01]  /*fbf0*/  FADD R139, R140, R139 ;  /* 0x0000008b8c8b7221 */ /* 0x000fc20000000000 */
[----:B------:R-:W-:Y:S01]  /*fc00*/  FADD R137, R138, R137 ;  /* 0x000000898a897221 */ /* 0x000fe20000000000 */
[----:B------:R-:W-:-:S01]  /*fc10*/  FADD R135, R136, R135 ;  /* 0x0000008788877221 */ /* 0x000fc20000000000 */
[----:B0-----:R-:W3:Y:S04]  /*fc20*/  LDL.LU R124, [R1+0x4d8] ;  /* 0x0004d800017c7983 */ /* 0x001ee80000300800 */
[----:B------:R-:W3:Y:S04]  /*fc30*/  LDL.LU R125, [R1+0x4d4] ;  /* 0x0004d400017d7983 */ /* 0x000ee80000300800 */
[----:B------:R0:W-:Y:S01]  /*fc40*/  STL [R1+0x208], R126 ;  /* 0x0002087e01007387 */ /* 0x0001e20000100800 */
[----:B------:R-:W-:-:S01]  /*fc50*/  FADD R131, R133, R131 ;  /* 0x0000008385837221 */ /* 0x000fc20000000000 */
[----:B------:R-:W-:-:S02]  /*fc60*/  FADD R0, R129, R0 ;  /* 0x0000000081007221 */ /* 0x000fc40000000000 */
[----:B0-----:R-:W3:Y:S04]  /*fc70*/  LDL.LU R126, [R1+0x4d0] ;  /* 0x0004d000017e7983 */ /* 0x001ee80000300800 */
[----:B------:R-:W3:Y:S04]  /*fc80*/  LDL.LU R127, [R1+0x4cc] ;  /* 0x0004cc00017f7983 */ /* 0x000ee80000300800 */
[----:B------:R-:W-:Y:S04]  /*fc90*/  STL [R1+0x20c], R150 ;  /* 0x00020c9601007387 */ /* 0x000fe80000100800 */
[----:B------:R-:W-:Y:S04]  /*fca0*/  STL [R1+0x210], R146 ;  /* 0x0002109201007387 */ /* 0x000fe80000100800 */
[----:B------:R-:W-:Y:S04]  /*fcb0*/  STL [R1+0x214], R143 ;  /* 0x0002148f01007387 */ /* 0x000fe80000100800 */
[----:B------:R-:W-:Y:S04]  /*fcc0*/  STL [R1+0x218], R141 ;  /* 0x0002188d01007387 */ /* 0x000fe80000100800 */
[----:B------:R-:W-:Y:S04]  /*fcd0*/  STL [R1+0x21c], R139 ;  /* 0x00021c8b01007387 */ /* 0x000fe80000100800 */
[----:B------:R-:W-:Y:S04]  /*fce0*/  STL [R1+0x220], R137 ;  /* 0x0002208901007387 */ /* 0x000fe80000100800 */
[----:B------:R-:W2:Y:S04]  /*fcf0*/  LDL.LU R129, [R1+0x230] ;  /* 0x0002300001817983 */ /* 0x000ea80000300800 */
[----:B------:R-:W-:Y:S04]  /*fd00*/  STL [R1+0x224], R135 ;  /* 0x0002248701007387 */ /* 0x000fe80000100800 */
[----:B------:R0:W-:Y:S04]  /*fd10*/  STL [R1+0x228], R131 ;  /* 0x0002288301007387 */ /* 0x0001e80000100800 */
[----:B0-----:R-:W4:Y:S04]  /*fd20*/  LDL.LU R131, [R1+0x234] ;  /* 0x0002340001837983 */ /* 0x001f280000300800 */
[----:B------:R-:W3:Y:S04]  /*fd30*/  LDL.LU R133, [R1+0x238] ;  /* 0x0002380001857983 */ /* 0x000ee80000300800 */
[----:B------:R0:W-:Y:S04]  /*fd40*/  STL [R1+0x22c], R0 ;  /* 0x00022c0001007387 */ /* 0x0001e80000100800 */
[----:B------:R-:W3:Y:S04]  /*fd50*/  LDL.LU R135, [R1+0x23c] ;  /* 0x00023c0001877983 */ /* 0x000ee80000300800 */
        /* <DEDUP_REMOVED lines=12> */
[----:B0-----:R-:W3:Y:S01]  /*fe20*/  LDL.LU R0, [R1+0x270] ;  /* 0x0002700001007983 */ /* 0x001ee20000300800 */
[----:B--2---:R-:W-:-:S03]  /*fe30*/  FADD R129, R128, R129 ;  /* 0x0000008180817221 */ /* 0x004fc60000000000 */
[----:B------:R-:W2:Y:S04]  /*fe40*/  LDL.LU R128, [R1+0x4c8] ;  /* 0x0004c80001807983 */ /* 0x000ea80000300800 */
[----:B------:R0:W-:Y:S04]  /*fe50*/  STL [R1+0x230], R129 ;  /* 0x0002308101007387 */ /* 0x0001e80000100800 */
[----:B0-----:R-:W2:Y:S01]  /*fe60*/  LDL.LU R129, [R1+0x4c4] ;  /* 0x0004c40001817983 */ /* 0x001ea20000300800 */
[----:B----4-:R-:W-:-:S03]  /*fe70*/  FADD R131, R130, R131 ;  /* 0x0000008382837221 */ /* 0x010fc60000000000 */
[----:B------:R-:W4:Y:S01]  /*fe80*/  LDL.LU R130, [R1+0x4c0] ;  /* 0x0004c00001827983 */ /* 0x000f220000300800 */
[----:B---3--:R-:W-:-:S03]  /*fe90*/  FADD R133, R132, R133 ;  /* 0x0000008584857221 */ /* 0x008fc60000000000 */
[----:B------:R0:W-:Y:S01]  /*fea0*/  STL [R1+0x234], R131 ;  /* 0x0002348301007387 */ /* 0x0001e20000100800 */
[----:B------:R-:W-:-:S03]  /*feb0*/  FADD R135, R134, R135 ;  /* 0x0000008786877221 */ /* 0x000fc60000000000 */
[----:B0-----:R-:W3:Y:S01]  /*fec0*/  LDL.LU R131, [R1+0x4bc] ;  /* 0x0004bc0001837983 */ /* 0x001ee20000300800 */
[----:B------:R-:W-:-:S03]  /*fed0*/  FADD R150, R151, R150 ;  /* 0x0000009697967221 */ /* 0x000fc60000000000 */
[----:B------:R-:W3:Y:S01]  /*fee0*/  LDL.LU R132, [R1+0x4b8] ;  /* 0x0004b80001847983 */ /* 0x000ee20000300800 */
[----:B------:R-:W-:-:S03]  /*fef0*/  FADD R148, R149, R148 ;  /* 0x0000009495947221 */ /* 0x000fc60000000000 */
[----:B------:R0:W-:Y:S01]  /*ff00*/  STL [R1+0x238], R133 ;  /* 0x0002388501007387 */ /* 0x0001e20000100800 */
[----:B------:R-:W-:-:S01]  /*ff10*/  FADD R146, R147, R146 ;  /* 0x0000009293927221 */ /* 0x000fc20000000000 */
[----:B------:R-:W-:Y:S02]  /*ff20*/  FADD R144, R145, R144 ;  /* 0x0000009091907221 */ /* 0x000fe40000000000 */
[----:B0-----:R-:W3:Y:S01]  /*ff30*/  LDL.LU R133, [R1+0x4b4] ;  /* 0x0004b40001857983 */ /* 0x001ee20000300800 */
[----:B------:R-:W-:-:S03]  /*ff40*/  FADD R143, R24, R143 ;  /* 0x0000008f188f7221 */ /* 0x000fc60000000000 */
[----:B------:R-:W3:Y:S01]  /*ff50*/  LDL.LU R134, [R1+0x4b0] ;  /* 0x0004b00001867983 */ /* 0x000ee20000300800 */
[----:B------:R-:W-:-:S03]  /*ff60*/  FADD R142, R25, R142 ;  /* 0x0000008e198e7221 */ /* 0x000fc60000000000 */
[----:B------:R0:W-:Y:S01]  /*ff70*/  STL [R1+0x23c], R135 ;  /* 0x00023c8701007387 */ /* 0x0001e20000100800 */
[----:B------:R-:W-:-:S01]  /*ff80*/  FADD R141, R26, R141 ;  /* 0x0000008d1a8d7221 */ /* 0x000fc20000000000 */
[----:B------:R-:W-:Y:S01]  /*ff90*/  FADD R140, R27, R140 ;  /* 0x0000008c1b8c7221 */ /* 0x000fe20000000000 */
[----:B------:R-:W-:-:S01]  /*ffa0*/  FADD R139, R28, R139 ;  /* 0x0000008b1c8b7221 */ /* 0x000fc20000000000 */
[----:B0-----:R-:W3:Y:S01]  /*ffb0*/  LDL.LU R135, [R1+0x4ac] ;  /* 0x0004ac0001877983 */ /* 0x001ee20000300800 */
[----:B------:R-:W-:-:S03]  /*ffc0*/  FADD R138, R29, R138 ;  /* 0x0000008a1d8a7221 */ /* 0x000fc60000000000 */
[----:B------:R0:W-:Y:S01]  /*ffd0*/  STL [R1+0x240], R150 ;  /* 0x0002409601007387 */ /* 0x0001e20000100800 */
[----:B------:R-:W-:-:S03]  /*ffe0*/  FADD R137, R30, R137 ;  /* 0x000000891e897221 */ /* 0x000fc60000000000 */
[----:B------:R1:W-:Y:S01]  /*fff0*/  STL [R1+0x244], R148 ;  /* 0x0002449401007387 */ /* 0x0003e20000100800 */
[----:B------:R-:W-:-:S03]  /*10000*/  FADD R136, R31, R136 ;  /* 0x000000881f887221 */ /* 0x000fc60000000000 */
[----:B------:R1:W-:Y:S01]  /*10010*/  STL [R1+0x248], R146 ;  /* 0x0002489201007387 */ /* 0x0003e20000100800 */
[----:B------:R-:W-:-:S03]  /*10020*/  FADD R0, R32, R0 ;  /* 0x0000000020007221 */ /* 0x000fc60000000000 */
[----:B------:R1:W-:Y:S04]  /*10030*/  STL [R1+0x24c], R144 ;  /* 0x00024c9001007387 */ /* 0x0003e80000100800 */
[----:B------:R1:W-:Y:S04]  /*10040*/  STL [R1+0x250], R143 ;  /* 0x0002508f01007387 */ /* 0x0003e80000100800 */
[----:B------:R1:W-:Y:S04]  /*10050*/  STL [R1+0x254], R142 ;  /* 0x0002548e01007387 */ /* 0x0003e80000100800 */
[----:B------:R1:W-:Y:S04]  /*10060*/  STL [R1+0x258], R141 ;  /* 0x0002588d01007387 */ /* 0x0003e80000100800 */
[----:B------:R1:W-:Y:S04]  /*10070*/  STL [R1+0x25c], R140 ;  /* 0x00025c8c01007387 */ /* 0x0003e80000100800 */
[----:B------:R1:W-:Y:S04]  /*10080*/  STL [R1+0x260], R139 ;  /* 0x0002608b01007387 */ /* 0x0003e80000100800 */
[----:B------:R1:W-:Y:S04]  /*10090*/  STL [R1+0x264], R138 ;  /* 0x0002648a01007387 */ /* 0x0003e80000100800 */
[----:B------:R-:W2:Y:S04]  /*100a0*/  LDL.LU R151, [R1+0x274] ;  /* 0x0002740001977983 */ /* 0x000ea80000300800 */
[----:B------:R1:W-:Y:S04]  /*100b0*/  STL [R1+0x268], R137 ;  /* 0x0002688901007387 */ /* 0x0003e80000100800 */
[----:B0-----:R-:W4:Y:S04]  /*100c0*/  LDL.LU R150, [R1+0x278] ;  /* 0x0002780001967983 */ /* 0x001f280000300800 */
[----:B------:R0:W-:Y:S04]  /*100d0*/  STL [R1+0x26c], R136 ;  /* 0x00026c8801007387 */ /* 0x0001e80000100800 */
[----:B------:R-:W3:Y:S04]  /*100e0*/  LDL.LU R149, [R1+0x27c] ;  /* 0x00027c0001957983 */ /* 0x000ee80000300800 */
[----:B------:R0:W-:Y:S04]  /*100f0*/  STL [R1+0x270], R0 ;  /* 0x0002700001007387 */ /* 0x0001e80000100800 */
[----:B-1----:R-:W3:Y:S04]  /*10100*/  LDL.LU R148, [R1+0x280] ;  /* 0x0002800001947983 */ /* 0x002ee80000300800 */
        /* <DEDUP_REMOVED lines=11> */
[----:B0-----:R-:W3:Y:S04]  /*101c0*/  LDL.LU R136, [R1+0x2b0] ;  /* 0x0002b00001887983 */ /* 0x001ee80000300800 */
[----:B------:R-:W3:Y:S01]  /*101d0*/  LDL.LU R0, [R1+0x2b4] ;  /* 0x0002b40001007983 */ /* 0x000ee20000300800 */
[----:B--2---:R-:W-:-:S05]  /*101e0*/  FADD R151, R33, R151 ;  /* 0x0000009721977221 */ /* 0x004fca0000000000 */
[----:B------:R0:W-:Y:S01]  /*101f0*/  STL [R1+0x274], R151 ;  /* 0x0002749701007387 */ /* 0x0001e20000100800 */
[----:B----4-:R-:W-:-:S05]  /*10200*/  FADD R150, R34, R150 ;  /* 0x0000009622967221 */ /* 0x010fca0000000000 */
[----:B------:R1:W-:Y:S01]  /*10210*/  STL [R1+0x278], R150 ;  /* 0x0002789601007387 */ /* 0x0003e20000100800 */
[----:B---3--:R-:W-:-:S05]  /*10220*/  FADD R149, R35, R149 ;  /* 0x0000009523957221 */ /* 0x008fca0000000000 */
[----:B------:R2:W-:Y:S01]  /*10230*/  STL [R1+0x27c], R149 ;  /* 0x00027c9501007387 */ /* 0x0005e20000100800 */
[----:B------:R-:W-:-:S01]  /*10240*/  FADD R148, R36, R148 ;  /* 0x0000009424947221 */ /* 0x000fc20000000000 */
[----:B------:R-:W-:-:S04]  /*10250*/  FADD R147, R37, R147 ;  /* 0x0000009325937221 */ /* 0x000fc80000000000 */
[----:B------:R3:W-:Y:S01]  /*10260*/  STL [R1+0x280], R148 ;  /* 0x0002809401007387 */ /* 0x0007e20000100800 */
[----:B------:R-:W-:-:S03]  /*10270*/  FADD R146, R38, R146 ;  /* 0x0000009226927221 */ /* 0x000fc60000000000 */
        /* <DEDUP_REMOVED lines=20> */
[----:B0-----:R-:W4:Y:S01]  /*103c0*/  LDL.LU R151, [R1+0x2b8] ;  /* 0x0002b80001977983 */ /* 0x001f220000300800 */
[----:B------:R-:W-:-:S03]  /*103d0*/  FADD R0, R49, R0 ;  /* 0x0000000031007221 */ /* 0x000fc60000000000 */
[----:B------:R0:W-:Y:S04]  /*103e0*/  STL [R1+0x2ac], R137 ;  /* 0x0002ac8901007387 */ /* 0x0001e80000100800 */
[----:B-1----:R-:W4:Y:S04]  /*103f0*/  LDL.LU R150, [R1+0x2bc] ;  /* 0x0002bc0001967983 */ /* 0x002f280000300800 */
[----:B------:R1:W-:Y:S04]  /*10400*/  STL [R1+0x2b0], R136 ;  /* 0x0002b08801007387 */ /* 0x0003e80000100800 */
[----:B--2---:R-:W2:Y:S04]  /*10410*/  LDL.LU R149, [R1+0x2c0] ;  /* 0x0002c00001957983 */ /* 0x004ea80000300800 */
[----:B------:R1:W-:Y:S04]  /*10420*/  STL [R1+0x2b4], R0 ;  /* 0x0002b40001007387 */ /* 0x0003e80000100800 */
[----:B---3--:R-:W3:Y:S04]  /*10430*/  LDL.LU R148, [R1+0x2c4] ;  /* 0x0002c40001947983 */ /* 0x008ee80000300800 */
[----:B----4-:R-:W4:Y:S04]  /*10440*/  LDL.LU R147, [R1+0x2c8] ;  /* 0x0002c80001937983 */ /* 0x010f280000300800 */
[----:B------:R-:W4:Y:S04]  /*10450*/  LDL.LU R146, [R1+0x2cc] ;  /* 0x0002cc0001927983 */ /* 0x000f280000300800 */
        /* <DEDUP_REMOVED lines=8> */
[----:B0-----:R-:W4:Y:S04]  /*104e0*/  LDL.LU R137, [R1+0x2f0] ;  /* 0x0002f00001897983 */ /* 0x001f280000300800 */
[----:B-1----:R-:W4:Y:S04]  /*104f0*/  LDL.LU R136, [R1+0x2f4] ;  /* 0x0002f40001887983 */ /* 0x002f280000300800 */
[----:B------:R-:W4:Y:S01]  /*10500*/  LDL.LU R0, [R1+0x2f8] ;  /* 0x0002f80001007983 */ /* 0x000f220000300800 */
[----:B------:R-:W-:-:S01]  /*10510*/  FADD R151, R50, R151 ;  /* 0x0000009732977221 */ /* 0x000fc20000000000 */
[----:B------:R-:W-:-:S04]  /*10520*/  FADD R150, R51, R150 ;  /* 0x0000009633967221 */ /* 0x000fc80000000000 */
[----:B------:R0:W-:Y:S01]  /*10530*/  STL [R1+0x2b8], R151 ;  /* 0x0002b89701007387 */ /* 0x0001e20000100800 */
[----:B--2---:R-:W-:-:S03]  /*10540*/  FADD R149, R52, R149 ;  /* 0x0000009534957221 */ /* 0x004fc60000000000 */
[----:B------:R1:W-:Y:S01]  /*10550*/  STL [R1+0x2bc], R150 ;  /* 0x0002bc9601007387 */ /* 0x0003e20000100800 */
[----:B---3--:R-:W-:-:S03]  /*10560*/  FADD R148, R53, R148 ;  /* 0x0000009435947221 */ /* 0x008fc60000000000 */
[----:B------:R2:W-:Y:S01]  /*10570*/  STL [R1+0x2c0], R149 ;  /* 0x0002c09501007387 */ /* 0x0005e20000100800 */
[----:B----4-:R-:W-:-:S03]  /*10580*/  FADD R147, R54, R147 ;  /* 0x0000009336937221 */ /* 0x010fc60000000000 */
        /* <DEDUP_REMOVED lines=198> */
[----:B------:R-:W-:Y:S01]  /*111f0*/  STL [R1+0x3c8], R151 ;  /* 0x0003c89701007387 */ /* 0x000fe20000100800 */
[----:B--2---:R-:W-:-:S03]  /*11200*/  FADD R149, R120, R149 ;  /* 0x0000009578957221 */ /* 0x004fc60000000000 */
[----:B------:R-:W-:Y:S01]  /*11210*/  STL [R1+0x3cc], R150 ;  /* 0x0003cc9601007387 */ /* 0x000fe20000100800 */
[----:B---3--:R-:W-:-:S03]  /*11220*/  FADD R148, R121, R148 ;  /* 0x0000009479947221 */ /* 0x008fc60000000000 */
[----:B------:R-:W-:Y:S01]  /*11230*/  STL [R1+0x3d0], R149 ;  /* 0x0003d09501007387 */ /* 0x000fe20000100800 */
[----:B----4-:R-:W-:-:S03]  /*11240*/  FADD R147, R122, R147 ;  /* 0x000000937a937221 */ /* 0x010fc60000000000 */
[----:B------:R-:W-:Y:S01]  /*11250*/  STL [R1+0x3d4], R148 ;  /* 0x0003d49401007387 */ /* 0x000fe20000100800 */
[----:B------:R-:W-:-:S03]  /*11260*/  FADD R146, R123, R146 ;  /* 0x000000927b927221 */ /* 0x000fc60000000000 */
        /* <DEDUP_REMOVED lines=17> */
[----:B------:R-:W-:-:S01]  /*11380*/  FADD R137, R132, R137 ;  /* 0x0000008984897221 */ /* 0x000fc20000000000 */
[----:B------:R-:W-:Y:S02]  /*11390*/  FADD R136, R133, R136 ;  /* 0x0000008885887221 */ /* 0x000fe40000000000 */
[----:B------:R-:W-:Y:S04]  /*113a0*/  STL [R1+0x3fc], R138 ;  /* 0x0003fc8a01007387 */ /* 0x000fe80000100800 */
[----:B------:R0:W-:Y:S04]  /*113b0*/  STL [R1+0x404], R136 ;  /* 0x0004048801007387 */ /* 0x0001e80000100800 */
[----:B------:R1:W-:Y:S04]  /*113c0*/  STL [R1+0x400], R137 ;  /* 0x0004008901007387 */ /* 0x0003e80000100800 */
[----:B0-----:R-:W2:Y:S01]  /*113d0*/  LDL.LU R136, [R1+0x40c] ;  /* 0x00040c0001887983 */ /* 0x001ea20000300800 */
[----:B------:R-:W-:-:S03]  /*113e0*/  FADD R0, R134, R0 ;  /* 0x0000000086007221 */ /* 0x000fc60000000000 */
[----:B-1----:R-:W3:Y:S04]  /*113f0*/  LDL.LU R137, [R1+0x410] ;  /* 0x0004100001897983 */ /* 0x002ee80000300800 */
[----:B------:R-:W4:Y:S04]  /*11400*/  LDL.LU R138, [R1+0x414] ;  /* 0x00041400018a7983 */ /* 0x000f280000300800 */
[----:B------:R0:W-:Y:S04]  /*11410*/  STL [R1+0x408], R0 ;  /* 0x0004080001007387 */ /* 0x0001e80000100800 */
        /* <DEDUP_REMOVED lines=13> */
[----:B0-----:R-:W4:Y:S01]  /*114f0*/  LDL.LU R0, [R1+0x44c] ;  /* 0x00044c0001007983 */ /* 0x001f220000300800 */
[----:B--2---:R-:W-:-:S05]  /*11500*/  FADD R136, R135, R136 ;  /* 0x0000008887887221 */ /* 0x004fca0000000000 */
[----:B------:R0:W-:Y:S04]  /*11510*/  STL [R1+0x40c], R136 ;  /* 0x00040c8801007387 */ /* 0x0001e80000100800 */
[----:B0-----:R-:W3:Y:S02]  /*11520*/  LDL.LU R136, [R1+0x4a8] ;  /* 0x0004a80001887983 */ /* 0x001ee40000300800 */
[----:B---3--:R-:W-:-:S05]  /*11530*/  FADD R137, R136, R137 ;  /* 0x0000008988897221 */ /* 0x008fca0000000000 */
[----:B------:R0:W-:Y:S04]  /*11540*/  STL [R1+0x410], R137 ;  /* 0x0004108901007387 */ /* 0x0001e80000100800 */
[----:B0-----:R-:W4:Y:S02]  /*11550*/  LDL.LU R137, [R1+0x4a4] ;  /* 0x0004a40001897983 */ /* 0x001f240000300800 */
[----:B----4-:R-:W-:-:S05]  /*11560*/  FADD R138, R137, R138 ;  /* 0x0000008a898a7221 */ /* 0x010fca0000000000 */
[----:B------:R0:W-:Y:S04]  /*11570*/  STL [R1+0x414], R138 ;  /* 0x0004148a01007387 */ /* 0x0001e80000100800 */
[----:B0-----:R-:W2:Y:S02]  /*11580*/  LDL.LU R138, [R1+0x4a0] ;  /* 0x0004a000018a7983 */ /* 0x001ea40000300800 */
[----:B--2---:R-:W-:-:S05]  /*11590*/  FADD R139, R138, R139 ;  /* 0x0000008b8a8b7221 */ /* 0x004fca0000000000 */
        /* <DEDUP_REMOVED lines=37> */
[----:B0-----:R-:W2:Y:S01]  /*117f0*/  LDL.LU R151, [R1+0x46c] ;  /* 0x00046c0001977983 */ /* 0x001ea20000300800 */
[----:B------:R-:W-:Y:S01]  /*11800*/  UMOV UR6, URZ ;  /* 0x0000003f00067c82 */ /* 0x000fe20008000000 */
[----:B--2---:R-:W-:-:S05]  /*11810*/  FADD R0, R0, R151 ;  /* 0x0000009700007221 */ /* 0x004fca0000000000 */
[----:B------:R0:W-:Y:S02]  /*11820*/  STL [R1+0x44c], R0 ;  /* 0x00044c0001007387 */ /* 0x0001e40000100800 */
.L_x_28:
[----:B------:R-:W-:Y:S05]  /*11830*/  @!P2 BRA `(.L_x_29) ;  /* 0x000000000004a947 */ /* 0x000fea0003800000 */
[----:B------:R-:W-:Y:S01]  /*11840*/  BPT.TRAP 0x1 ;  /* 0x000000040000795c */ /* 0x000fe20000300000 */
.L_x_29:
[----:B-----5:R2:W-:Y:S04]  /*11850*/  STL [R1+0x46c], R2 ;  /* 0x00046c0201007387 */ /* 0x0205e80000100800 */
[----:B--2---:R-:W2:Y:S01]  /*11860*/  LDL R2, [R1+0x450] ;  /* 0x0004500001027983 */ /* 0x004ea20000100800 */
[----:B0-----:R-:W-:-:S05]  /*11870*/  IMAD.U32 R0, RZ, RZ, UR25 ;  /* 0x00000019ff007e24 */ /* 0x001fca000f8e00ff */
[----:B------:R-:W-:-:S05]  /*11880*/  @P0 LEA R0, R0, UR12, 0x3 ;  /* 0x0000000c00000c11 */ /* 0x000fca000f8e18ff */
[----:B------:R-:W-:Y:S01]  /*11890*/  @P0 VIADD R0, R0, 0x28 ;  /* 0x0000002800000836 */ /* 0x000fe20000000000 */
[----:B------:R-:W-:-:S06]  /*118a0*/  UISETP.GT.U32.AND UP0, UPT, UR13, 0x1, UPT ;  /* 0x000000010d00788c */ /* 0x000fcc000bf04070 */
[----:B------:R-:W-:Y:S02]  /*118b0*/  PLOP3.LUT P1, PT, PT, PT, UP0, 0x80, 0x0 ;  /* 0x000000000000781c */ /* 0x000fe40003f2f008 */
[----:B--2---:R-:W-:Y:S02]  /*118c0*/  @P0 PRMT R0, R2, 0x654, R0 ;  /* 0x0000065402000816 */ /* 0x004fe40000000000 */
[----:B------:R0:W5:Y:S02]  /*118d0*/  LDL.LU R2, [R1+0x46c] ;  /* 0x00046c0001027983 */ /* 0x0001640000300800 */
[----:B------:R0:W-:Y:S07]  /*118e0*/  @P0 SYNCS.ARRIVE.TRANS64.RED.A1T0 RZ, [R0+URZ], RZ ;  /* 0x000000ff00ff09a7 */ /* 0x0001ee000810043f */
[----:B------:R-:W-:Y:S05]  /*118f0*/  @P1 BRA `(.L_x_30) ;  /* 0x0000000000041947 */ /* 0x000fea0003800000 */
[----:B------:R-:W-:Y:S01]  /*11900*/  BPT.TRAP 0x1 ;  /* 0x000000040000795c */ /* 0x000fe20000300000 */
.L_x_30:
[----:B------:R-:W-:Y:S02]  /*11910*/  UISETP.GT.AND UP2, UPT, UR26, 0x1, UPT ;  /* 0x000000011a00788c */ /* 0x000fe4000bf44270 */
[----:B------:R-:W-:Y:S02]  /*11920*/  UIADD3 UR23, UR23, 0x1, URZ ;  /* 0x0000000117177890 */ /* 0x000fe4000fffe03f */
[----:B------:R-:W-:Y:S02]  /*11930*/  UIADD3 UR25, UR25, 0x1, URZ ;  /* 0x0000000119197890 */ /* 0x000fe4000fffe03f */
[----:B------:R-:W-:Y:S01]  /*11940*/  PLOP3.LUT P1, PT, PT, PT, UP2, 0x80, 0x0 ;  /* 0x000000000000781c */ /* 0x000fe20003f2f028 */
[----:B------:R-:W-:Y:S02]  /*11950*/  UISETP.NE.AND UP0, UPT, UR23, 0x5, UPT ;  /* 0x000000051700788c */ /* 0x000fe4000bf05270 */
[----:B------:R-:W-:Y:S02]  /*11960*/  UIADD3 UR16, UR26, -0x1, URZ ;  /* 0xffffffff1a107890 */ /* 0x000fe4000fffe03f */
[----:B------:R-:W-:-:S02]  /*11970*/  USEL UR8, URZ, 0x1, UP0 ;  /* 0x000000013f087887 */ /* 0x000fc40008000000 */
[----:B------:R-:W-:Y:S02]  /*11980*/  UISETP.NE.AND UP1, UPT, UR25, 0x5, UPT ;  /* 0x000000051900788c */ /* 0x000fe4000bf25270 */
[----:B------:R-:W-:Y:S02]  /*11990*/  ULOP3.LUT UR24, UR24, UR8, URZ, 0x3c, !UPT ;  /* 0x0000000818187292 */ /* 0x000fe4000f8e3c3f */
[----:B------:R-:W-:Y:S02]  /*119a0*/  USEL UR23, UR23, URZ, UP0 ;  /* 0x0000003f17177287 */ /* 0x000fe40008000000 */
[----:B------:R-:W-:Y:S01]  /*119b0*/  USEL UR25, UR25, URZ, UP1 ;  /* 0x0000003f19197287 */ /* 0x000fe20008800000 */
[----:B------:R-:W-:Y:S01]  /*119c0*/  UMOV UR8, 0x1 ;  /* 0x0000000100087882 */ /* 0x000fe20000000000 */
[----:B------:R-:W-:Y:S01]  /*119d0*/  UMOV UR26, UR16 ;  /* 0x00000010001a7c82 */ /* 0x000fe20008000000 */
[----:B------:R-:W-:Y:S09]  /*119e0*/  @P1 BRA `(.L_x_31) ;  /* 0xffffff7400741947 */ /* 0x000ff2000383ffff */
.L_x_23:
[----:B------:R-:W-:-:S04]  /*119f0*/  UISETP.NE.AND UP0, UPT, UR6, URZ, UPT ;  /* 0x0000003f0600728c */ /* 0x000fc8000bf05270 */
[----:B------:R-:W-:-:S06]  /*11a00*/  USEL UR6, URZ, 0x1, !UP0 ;  /* 0x000000013f067887 */ /* 0x000fcc000c000000 */
[----:B------:R-:W-:-:S13]  /*11a10*/  ISETP.NE.AND P1, PT, RZ, UR6, PT ;  /* 0x00000006ff007c0c */ /* 0x000fda000bf25270 */
[----:B------:R-:W-:Y:S05]  /*11a20*/  @!P1 BRA `(.L_x_32) ;  /* 0x0000003800189947 */ /* 0x000fea0003800000 */
[----:B------:R2:W-:Y:S04]  /*11a30*/  STL [R1+0x624], R41 ;  /* 0x0006242901007387 */ /* 0x0005e80000100800 */
[----:B--2---:R-:W2:Y:S04]  /*11a40*/  LDL.LU R41, [R1] ;  /* 0x0000000001297983 */ /* 0x004ea80000300800 */
[----:B------:R3:W-:Y:S04]  /*11a50*/  STL [R1+0x620], R42 ;  /* 0x0006202a01007387 */ /* 0x0007e80000100800 */
[----:B---3--:R-:W3:Y:S04]  /*11a60*/  LDL.LU R42, [R1+0x4] ;  /* 0x00000400012a7983 */ /* 0x008ee80000300800 */
[----:B------:R4:W-:Y:S04]  /*11a70*/  STL [R1+0x61c], R43 ;  /* 0x00061c2b01007387 */ /* 0x0009e80000100800 */
[----:B----4-:R-:W4:Y:S04]  /*11a80*/  LDL.LU R43, [R1+0x8] ;  /* 0x00000800012b7983 */ /* 0x010f280000300800 */
[----:B------:R0:W-:Y:S04]  /*11a90*/  STL [R1+0x618], R44 ;  /* 0x0006182c01007387 */ /* 0x0001e80000100800 */
[----:B0-----:R-:W4:Y:S04]  /*11aa0*/  LDL.LU R44, [R1+0xc] ;  /* 0x00000c00012c7983 */ /* 0x001f280000300800 */
        /* <DEDUP_REMOVED lines=144> */
[----:B------:R-:W4:Y:S04]  /*123b0*/  LDL.LU R0, [R1+0x204] ;  /* 0x0002040001007983 */ /* 0x000f280000300800 */
        /* <DEDUP_REMOVED lines=69> */
[----:B0-----:R-:W4:Y:S01]  /*12810*/  LDL.LU R151, [R1+0x130] ;  /* 0x0001300001977983 */ /* 0x001f220000300800 */
[----:B--2--5:R-:W-:Y:S01]  /*12820*/  FADD R2, R41, R2 ;  /* 0x0000000229027221 */ /* 0x024fe20000000000 */
[----:B---3--:R-:W-:Y:S01]  /*12830*/  FADD R3, R42, R3 ;  /* 0x000000032a037221 */ /* 0x008fe20000000000 */
[----:B----4-:R-:W-:Y:S01]  /*12840*/  FADD R4, R43, R4 ;  /* 0x000000042b047221 */ /* 0x010fe20000000000 */
[----:B------:R-:W2:Y:S01]  /*12850*/  LDL.LU R41, [R1+0x624] ;  /* 0x0006240001297983 */ /* 0x000ea20000300800 */
[----:B------:R-:W-:Y:S01]  /*12860*/  FADD R5, R44, R5 ;  /* 0x000000052c057221 */ /* 0x000fe20000000000 */
[----:B------:R-:W-:-:S02]  /*12870*/  FADD R6, R45, R6 ;  /* 0x000000062d067221 */ /* 0x000fc40000000000 */
[----:B------:R-:W3:Y:S01]  /*12880*/  LDL.LU R42, [R1+0x620] ;  /* 0x00062000012a7983 */ /* 0x000ee20000300800 */
[----:B------:R-:W-:-:S03]  /*12890*/  FADD R7, R46, R7 ;  /* 0x000000072e077221 */ /* 0x000fc60000000000 */
[----:B------:R-:W4:Y:S01]  /*128a0*/  LDL.LU R43, [R1+0x61c] ;  /* 0x00061c00012b7983 */ /* 0x000f220000300800 */
[----:B------:R-:W-:-:S03]  /*128b0*/  FADD R8, R47, R8 ;  /* 0x000000082f087221 */ /* 0x000fc60000000000 */
[----:B------:R-:W2:Y:S01]  /*128c0*/  LDL.LU R44, [R1+0x618] ;  /* 0x00061800012c7983 */ /* 0x000ea20000300800 */
[----:B------:R-:W-:-:S03]  /*128d0*/  FADD R9, R48, R9 ;  /* 0x0000000930097221 */ /* 0x000fc60000000000 */
        /* <DEDUP_REMOVED lines=133> */
[----:B------:R-:W-:Y:S01]  /*13130*/  FADD R204, R115, R204 ;  /* 0x000000cc73cc7221 */ /* 0x000fe20000000000 */
[----:B------:R-:W-:Y:S02]  /*13140*/  FADD R118, R119, R118 ;  /* 0x0000007677767221 */ /* 0x000fe40000000000 */
[----:B------:R-:W2:Y:S01]  /*13150*/  LDL.LU R112, [R1+0x508] ;  /* 0x0005080001707983 */ /* 0x000ea20000300800 */
[----:B------:R-:W-:-:S03]  /*13160*/  FADD R205, R116, R205 ;  /* 0x000000cd74cd7221 */ /* 0x000fc60000000000 */
[----:B------:R-:W2:Y:S01]  /*13170*/  LDL.LU R113, [R1+0x504] ;  /* 0x0005040001717983 */ /* 0x000ea20000300800 */
[----:B------:R-:W-:-:S03]  /*13180*/  FADD R0, R117, R0 ;  /* 0x0000000075007221 */ /* 0x000fc60000000000 */
[----:B------:R-:W2:Y:S01]  /*13190*/  LDL.LU R114, [R1+0x500] ;  /* 0x0005000001727983 */ /* 0x000ea20000300800 */
[----:B------:R-:W-:-:S03]  /*131a0*/  FADD R208, R149, R208 ;  /* 0x000000d095d07221 */ /* 0x000fc60000000000 */
[----:B------:R-:W2:Y:S04]  /*131b0*/  LDL.LU R115, [R1+0x4fc] ;  /* 0x0004fc0001737983 */ /* 0x000ea80000300800 */
[----:B------:R-:W2:Y:S01]  /*131c0*/  LDL.LU R116, [R1+0x4f8] ;  /* 0x0004f80001747983 */ /* 0x000ea20000300800 */
[----:B------:R-:W-:Y:S01]  /*131d0*/  FADD R207, R150, R207 ;  /* 0x000000cf96cf7221 */ /* 0x000fe20000000000 */
[----:B------:R-:W-:Y:S01]  /*131e0*/  FADD R206, R151, R206 ;  /* 0x000000ce97ce7221 */ /* 0x000fe20000000000 */
[----:B------:R-:W-:Y:S01]  /*131f0*/  FADD R237, R120, R237 ;  /* 0x000000ed78ed7221 */ /* 0x000fe20000000000 */
[----:B------:R-:W3:Y:S01]  /*13200*/  LDL.LU R117, [R1+0x1b8] ;  /* 0x0001b80001757983 */ /* 0x000ee20000300800 */
[----:B------:R-:W-:Y:S01]  /*13210*/  FADD R236, R121, R236 ;  /* 0x000000ec79ec7221 */ /* 0x000fe20000000000 */
[----:B------:R-:W-:Y:S01]  /*13220*/  FADD R235, R122, R235 ;  /* 0x000000eb7aeb7221 */ /* 0x000fe20000000000 */
[----:B------:R-:W-:Y:S01]  /*13230*/  FADD R234, R123, R234 ;  /* 0x000000ea7bea7221 */ /* 0x000fe20000000000 */
[----:B------:R-:W3:Y:S01]  /*13240*/  LDL.LU R149, [R1+0x208] ;  /* 0x0002080001957983 */ /* 0x000ee20000300800 */
[----:B------:R-:W-:Y:S01]  /*13250*/  FADD R233, R124, R233 ;  /* 0x000000e97ce97221 */ /* 0x000fe20000000000 */
[----:B------:R-:W-:Y:S01]  /*13260*/  FADD R232, R125, R232 ;  /* 0x000000e87de87221 */ /* 0x000fe20000000000 */
[----:B------:R-:W-:Y:S01]  /*13270*/  FADD R231, R126, R231 ;  /* 0x000000e77ee77221 */ /* 0x000fe20000000000 */
[----:B------:R0:W-:Y:S01]  /*13280*/  STL [R1+0x200], R118 ;  /* 0x0002007601007387 */ /* 0x0001e20000100800 */
[----:B------:R-:W-:Y:S01]  /*13290*/  FADD R230, R127, R230 ;  /* 0x000000e67fe67221 */ /* 0x000fe20000000000 */
        /* <DEDUP_REMOVED lines=8> */
[----:B0-----:R-:W4:Y:S01]  /*13320*/  LDL.LU R118, [R1+0x1bc] ;  /* 0x0001bc0001767983 */ /* 0x001f220000300800 */
[----:B------:R-:W-:Y:S01]  /*13330*/  FADD R215, R142, R215 ;  /* 0x000000d78ed77221 */ /* 0x000fe20000000000 */
[----:B------:R-:W-:Y:S01]  /*13340*/  FADD R224, R133, R224 ;  /* 0x000000e085e07221 */ /* 0x000fe20000000000 */
[----:B------:R-:W-:Y:S01]  /*13350*/  FADD R214, R143, R214 ;  /* 0x000000d68fd67221 */ /* 0x000fe20000000000 */
[----:B------:R0:W-:Y:S01]  /*13360*/  STL [R1+0x204], R0 ;  /* 0x0002040001007387 */ /* 0x0001e20000100800 */
[----:B------:R-:W-:Y:S01]  /*13370*/  FADD R223, R134, R223 ;  /* 0x000000df86df7221 */ /* 0x000fe20000000000 */
[----:B------:R-:W-:Y:S01]  /*13380*/  FADD R213, R144, R213 ;  /* 0x000000d590d57221 */ /* 0x000fe20000000000 */
[----:B------:R-:W-:Y:S01]  /*13390*/  FADD R222, R135, R222 ;  /* 0x000000de87de7221 */ /* 0x000fe20000000000 */
[----:B------:R-:W4:Y:S01]  /*133a0*/  LDL.LU R150, [R1+0x20c] ;  /* 0x00020c0001967983 */ /* 0x000f220000300800 */
[----:B------:R-:W-:Y:S01]  /*133b0*/  FADD R212, R145, R212 ;  /* 0x000000d491d47221 */ /* 0x000fe20000000000 */
[----:B------:R-:W-:Y:S01]  /*133c0*/  FADD R221, R136, R221 ;  /* 0x000000dd88dd7221 */ /* 0x000fe20000000000 */
[----:B------:R-:W-:Y:S01]  /*133d0*/  FADD R211, R146, R211 ;  /* 0x000000d392d37221 */ /* 0x000fe20000000000 */
[----:B------:R-:W2:Y:S01]  /*133e0*/  LDL.LU R119, [R1+0x1c0] ;  /* 0x0001c00001777983 */ /* 0x000ea20000300800 */
[----:B------:R-:W-:Y:S01]  /*133f0*/  FADD R220, R137, R220 ;  /* 0x000000dc89dc7221 */ /* 0x000fe20000000000 */
[----:B------:R-:W-:Y:S01]  /*13400*/  FADD R210, R147, R210 ;  /* 0x000000d293d27221 */ /* 0x000fe20000000000 */
[----:B------:R-:W-:Y:S01]  /*13410*/  FADD R219, R138, R219 ;  /* 0x000000db8adb7221 */ /* 0x000fe20000000000 */
[----:B------:R-:W2:Y:S01]  /*13420*/  LDL.LU R151, [R1+0x210] ;  /* 0x0002100001977983 */ /* 0x000ea20000300800 */
[----:B------:R-:W-:-:S03]  /*13430*/  FADD R209, R148, R209 ;  /* 0x000000d194d17221 */ /* 0x000fc60000000000 */
[----:B------:R-:W2:Y:S04]  /*13440*/  LDL.LU R120, [R1+0x1c4] ;  /* 0x0001c40001787983 */ /* 0x000ea80000300800 */
[----:B0-----:R-:W2:Y:S04]  /*13450*/  LDL.LU R0, [R1+0x214] ;  /* 0x0002140001007983 */ /* 0x001ea80000300800 */
        /* <DEDUP_REMOVED lines=28> */
[----:B---3--:R-:W-:-:S03]  /*13620*/  FADD R149, R117, R149 ;  /* 0x0000009575957221 */ /* 0x008fc60000000000 */
[----:B------:R-:W3:Y:S04]  /*13630*/  LDL.LU R117, [R1+0x4f4] ;  /* 0x0004f40001757983 */ /* 0x000ee80000300800 */
[----:B------:R0:W-:Y:S04]  /*13640*/  STL [R1+0x208], R149 ;  /* 0x0002089501007387 */ /* 0x0001e80000100800 */
[----:B0-----:R-:W3:Y:S01]  /*13650*/  LDL.LU R149, [R1+0x250] ;  /* 0x0002500001957983 */ /* 0x001ee20000300800 */
[----:B----4-:R-:W-:-:S03]  /*13660*/  FADD R150, R118, R150 ;  /* 0x0000009676967221 */ /* 0x010fc60000000000 */
[----:B------:R-:W4:Y:S04]  /*13670*/  LDL.LU R118, [R1+0x4f0] ;  /* 0x0004f00001767983 */ /* 0x000f280000300800 */
[----:B------:R0:W-:Y:S01]  /*13680*/  STL [R1+0x20c], R150 ;  /* 0x00020c9601007387 */ /* 0x0001e20000100800 */
[----:B--2---:R-:W-:-:S03]  /*13690*/  FADD R151, R119, R151 ;  /* 0x0000009777977221 */ /* 0x004fc60000000000 */
[----:B0-----:R-:W2:Y:S04]  /*136a0*/  LDL.LU R150, [R1+0x254] ;  /* 0x0002540001967983 */ /* 0x001ea80000300800 */
[----:B------:R-:W4:Y:S04]  /*136b0*/  LDL.LU R119, [R1+0x4ec] ;  /* 0x0004ec0001777983 */ /* 0x000f280000300800 */
[----:B------:R0:W-:Y:S04]  /*136c0*/  STL [R1+0x210], R151 ;  /* 0x0002109701007387 */ /* 0x0001e80000100800 */
[----:B0-----:R-:W4:Y:S01]  /*136d0*/  LDL.LU R151, [R1+0x258] ;  /* 0x0002580001977983 */ /* 0x001f220000300800 */
[----:B------:R-:W-:Y:S01]  /*136e0*/  FADD R0, R120, R0 ;  /* 0x0000000078007221 */ /* 0x000fe20000000000 */
[----:B------:R-:W-:-:S02]  /*136f0*/  FADD R122, R121, R122 ;  /* 0x0000007a797a7221 */ /* 0x000fc40000000000 */
[----:B------:R-:W4:Y:S01]  /*13700*/  LDL.LU R120, [R1+0x4e8] ;  /* 0x0004e80001787983 */ /* 0x000f220000300800 */
[----:B------:R-:W-:-:S03]  /*13710*/  FADD R124, R123, R124 ;  /* 0x0000007c7b7c7221 */ /* 0x000fc60000000000 */
[----:B------:R0:W-:Y:S01]  /*13720*/  STL [R1+0x214], R0 ;  /* 0x0002140001007387 */ /* 0x0001e20000100800 */
[----:B------:R-:W-:-:S03]  /*13730*/  FADD R126, R125, R126 ;  /* 0x0000007e7d7e7221 */ /* 0x000fc60000000000 */
[----:B0-----:R-:W4:Y:S04]  /*13740*/  LDL.LU R0, [R1+0x25c] ;  /* 0x00025c0001007983 */ /* 0x001f280000300800 */
[----:B------:R-:W4:Y:S04]  /*13750*/  LDL.LU R121, [R1+0x4e4] ;  /* 0x0004e40001797983 */ /* 0x000f280000300800 */
[----:B------:R0:W-:Y:S01]  /*13760*/  STL [R1+0x218], R122 ;  /* 0x0002187a01007387 */ /* 0x0001e20000100800 */
[----:B------:R-:W-:Y:S01]  /*13770*/  FADD R128, R127, R128 ;  /* 0x000000807f807221 */ /* 0x000fe20000000000 */
[----:B------:R-:W-:-:S02]  /*13780*/  FADD R139, R129, R139 ;  /* 0x0000008b818b7221 */ /* 0x000fc40000000000 */
[----:B0-----:R-:W4:Y:S04]  /*13790*/  LDL.LU R122, [R1+0x4e0] ;  /* 0x0004e000017a7983 */ /* 0x001f280000300800 */
[----:B------:R-:W4:Y:S04]  /*137a0*/  LDL.LU R123, [R1+0x4dc] ;  /* 0x0004dc00017b7983 */ /* 0x000f280000300800 */
[----:B------:R0:W-:Y:S01]  /*137b0*/  STL [R1+0x21c], R124 ;  /* 0x00021c7c01007387 */ /* 0x0001e20000100800 */
[----:B------:R-:W-:-:S03]  /*137c0*/  FADD R140, R130, R140 ;  /* 0x0000008c828c7221 */ /* 0x000fc60000000000 */
        /* <DEDUP_REMOVED lines=34> */
[----:B------:R0:W-:Y:S04]  /*139f0*/  STL [R1+0x240], R145 ;  /* 0x0002409101007387 */ /* 0x0001e80000100800 */
[----:B0-----:R-:W4:Y:S04]  /*13a00*/  LDL.LU R145, [R1+0x278] ;  /* 0x0002780001917983 */ /* 0x001f280000300800 */
[----:B------:R-:W4:Y:S04]  /*13a10*/  LDL.LU R136, [R1+0x4a8] ;  /* 0x0004a80001887983 */ /* 0x000f280000300800 */
[----:B------:R0:W-:Y:S04]  /*13a20*/  STL [R1+0x244], R146 ;  /* 0x0002449201007387 */ /* 0x0001e80000100800 */
[----:B0-----:R-:W4:Y:S04]  /*13a30*/  LDL.LU R146, [R1+0x27c] ;  /* 0x00027c0001927983 */ /* 0x001f280000300800 */
[----:B------:R-:W4:Y:S04]  /*13a40*/  LDL.LU R137, [R1+0x4a4] ;  /* 0x0004a40001897983 */ /* 0x000f280000300800 */
[----:B------:R0:W-:Y:S04]  /*13a50*/  STL [R1+0x248], R147 ;  /* 0x0002489301007387 */ /* 0x0001e80000100800 */
[----:B0-----:R-:W4:Y:S04]  /*13a60*/  LDL.LU R147, [R1+0x280] ;  /* 0x0002800001937983 */ /* 0x001f280000300800 */
[----:B------:R-:W4:Y:S01]  /*13a70*/  LDL.LU R138, [R1+0x4a0] ;  /* 0x0004a000018a7983 */ /* 0x000f220000300800 */
[----:B---3--:R-:W-:-:S03]  /*13a80*/  FADD R149, R24, R149 ;  /* 0x0000009518957221 */ /* 0x008fc60000000000 */
[----:B------:R0:W-:Y:S04]  /*13a90*/  STL [R1+0x24c], R148 ;  /* 0x00024c9401007387 */ /* 0x0001e80000100800 */
[----:B0-----:R-:W3:Y:S04]  /*13aa0*/  LDL.LU R148, [R1+0x284] ;  /* 0x0002840001947983 */ /* 0x001ee80000300800 */
[----:B------:R0:W-:Y:S01]  /*13ab0*/  STL [R1+0x250], R149 ;  /* 0x0002509501007387 */ /* 0x0001e20000100800 */
[----:B--2---:R-:W-:-:S03]  /*13ac0*/  FADD R150, R25, R150 ;  /* 0x0000009619967221 */ /* 0x004fc60000000000 */
[----:B0-----:R-:W2:Y:S04]  /*13ad0*/  LDL.LU R149, [R1+0x288] ;  /* 0x0002880001957983 */ /* 0x001ea80000300800 */
[----:B------:R0:W-:Y:S04]  /*13ae0*/  STL [R1+0x254], R150 ;  /* 0x0002549601007387 */ /* 0x0001e80000100800 */
[----:B0-----:R-:W2:Y:S01]  /*13af0*/  LDL.LU R150, [R1+0x28c] ;  /* 0x00028c0001967983 */ /* 0x001ea20000300800 */
[----:B----4-:R-:W-:-:S05]  /*13b00*/  FADD R151, R26, R151 ;  /* 0x000000971a977221 */ /* 0x010fca0000000000 */
[----:B------:R0:W-:Y:S04]  /*13b10*/  STL [R1+0x258], R151 ;  /* 0x0002589701007387 */ /* 0x0001e80000100800 */
[----:B0-----:R-:W4:Y:S01]  /*13b20*/  LDL.LU R151, [R1+0x290] ;  /* 0x0002900001977983 */ /* 0x001f220000300800 */
[----:B------:R-:W-:-:S03]  /*13b30*/  FADD R0, R27, R0 ;  /* 0x000000001b007221 */ /* 0x000fc60000000000 */
[----:B------:R-:W4:Y:S04]  /*13b40*/  LDL.LU R27, [R1+0x2c8] ;  /* 0x0002c800011b7983 */ /* 0x000f280000300800 */
[----:B------:R-:W4:Y:S04]  /*13b50*/  LDL.LU R26, [R1+0x2cc] ;  /* 0x0002cc00011a7983 */ /* 0x000f280000300800 */
[----:B------:R-:W4:Y:S04]  /*13b60*/  LDL.LU R25, [R1+0x2d0] ;  /* 0x0002d00001197983 */ /* 0x000f280000300800 */
[----:B------:R0:W-:Y:S04]  /*13b70*/  STL [R1+0x25c], R0 ;  /* 0x00025c0001007387 */ /* 0x0001e80000100800 */
[----:B------:R-:W4:Y:S04]  /*13b80*/  LDL.LU R24, [R1+0x2d4] ;  /* 0x0002d40001187983 */ /* 0x000f280000300800 */
[----:B0-----:R-:W4:Y:S01]  /*13b90*/  LDL.LU R0, [R1+0x2d8] ;  /* 0x0002d80001007983 */ /* 0x001f220000300800 */
[----:B------:R-:W-:-:S05]  /*13ba0*/  FADD R139, R28, R139 ;  /* 0x0000008b1c8b7221 */ /* 0x000fca0000000000 */
[----:B------:R0:W-:Y:S04]  /*13bb0*/  STL [R1+0x260], R139 ;  /* 0x0002608b01007387 */ /* 0x0001e80000100800 */
[----:B0-----:R-:W4:Y:S01]  /*13bc0*/  LDL.LU R139, [R1+0x49c] ;  /* 0x00049c00018b7983 */ /* 0x001f220000300800 */
[----:B------:R-:W-:-:S03]  /*13bd0*/  FADD R140, R29, R140 ;  /* 0x0000008c1d8c7221 */ /* 0x000fc60000000000 */
[----:B------:R-:W4:Y:S04]  /*13be0*/  LDL.LU R28, [R1+0x2c4] ;  /* 0x0002c400011c7983 */ /* 0x000f280000300800 */
        /* <DEDUP_REMOVED lines=30> */
[----:B---3--:R-:W-:-:S03]  /*13dd0*/  FADD R148, R37, R148 ;  /* 0x0000009425947221 */ /* 0x008fc60000000000 */
[----:B------:R-:W3:Y:S04]  /*13de0*/  LDL.LU R36, [R1+0x2a4] ;  /* 0x0002a40001247983 */ /* 0x000ee80000300800 */
[----:B------:R0:W-:Y:S01]  /*13df0*/  STL [R1+0x284], R148 ;  /* 0x0002849401007387 */ /* 0x0001e20000100800 */
[----:B--2---:R-:W-:-:S03]  /*13e00*/  FADD R149, R38, R149 ;  /* 0x0000009526957221 */ /* 0x004fc60000000000 */
[----:B0-----:R-:W2:Y:S04]  /*13e10*/  LDL.LU R148, [R1+0x478] ;  /* 0x0004780001947983 */ /* 0x001ea80000300800 */
[----:B------:R-:W2:Y:S04]  /*13e20*/  LDL.LU R37, [R1+0x2a0] ;  /* 0x0002a00001257983 */ /* 0x000ea80000300800 */
[----:B------:R0:W-:Y:S01]  /*13e30*/  STL [R1+0x288], R149 ;  /* 0x0002889501007387 */ /* 0x0001e20000100800 */
[----:B------:R-:W-:-:S03]  /*13e40*/  FADD R150, R39, R150 ;  /* 0x0000009627967221 */ /* 0x000fc60000000000 */
[----:B0-----:R-:W2:Y:S04]  /*13e50*/  LDL.LU R149, [R1+0x474] ;  /* 0x0004740001957983 */ /* 0x001ea80000300800 */
[----:B------:R-:W2:Y:S04]  /*13e60*/  LDL.LU R38, [R1+0x29c] ;  /* 0x00029c0001267983 */ /* 0x000ea80000300800 */
[----:B------:R0:W-:Y:S01]  /*13e70*/  STL [R1+0x28c], R150 ;  /* 0x00028c9601007387 */ /* 0x0001e20000100800 */
[----:B----4-:R-:W-:-:S03]  /*13e80*/  FADD R151, R40, R151 ;  /* 0x0000009728977221 */ /* 0x010fc60000000000 */
[----:B0-----:R-:W4:Y:S04]  /*13e90*/  LDL.LU R150, [R1+0x470] ;  /* 0x0004700001967983 */ /* 0x001f280000300800 */
[----:B------:R-:W4:Y:S04]  /*13ea0*/  LDL.LU R39, [R1+0x298] ;  /* 0x0002980001277983 */ /* 0x000f280000300800 */
[----:B------:R0:W-:Y:S04]  /*13eb0*/  STL [R1+0x290], R151 ;  /* 0x0002909701007387 */ /* 0x0001e80000100800 */
[----:B0-----:R-:W4:Y:S04]  /*13ec0*/  LDL.LU R151, [R1+0x46c] ;  /* 0x00046c0001977983 */ /* 0x001f280000300800 */
[----:B------:R-:W4:Y:S01]  /*13ed0*/  LDL.LU R40, [R1+0x294] ;  /* 0x0002940001287983 */ /* 0x000f220000300800 */
        /* <DEDUP_REMOVED lines=13> */
[----:B---3--:R-:W-:Y:S01]  /*13fb0*/  FADD R36, R45, R36 ;  /* 0x000000242d247221 */ /* 0x008fe20000000000 */
[----:B--2---:R-:W-:Y:S01]  /*13fc0*/  FADD R37, R44, R37 ;  /* 0x000000252c257221 */ /* 0x004fe20000000000 */
[----:B------:R-:W-:Y:S01]  /*13fd0*/  FADD R38, R43, R38 ;  /* 0x000000262b267221 */ /* 0x000fe20000000000 */
[----:B----4-:R-:W-:Y:S01]  /*13fe0*/  FADD R39, R42, R39 ;  /* 0x000000272a277221 */ /* 0x010fe20000000000 */
[----:B------:R-:W-:-:S05]  /*13ff0*/  FADD R40, R41, R40 ;  /* 0x0000002829287221 */ /* 0x000fca0000000000 */
[----:B------:R0:W-:Y:S04]  /*14000*/  STL [R1+0x294], R40 ;  /* 0x0002942801007387 */ /* 0x0001e80000100800 */
        /* <DEDUP_REMOVED lines=14> */
[----:B------:R-:W4:Y:S04]  /*140f0*/  LDL.LU R53, [R1+0x2dc] ;  /* 0x0002dc0001357983 */ /* 0x000f280000300800 */
[----:B------:R1:W-:Y:S04]  /*14100*/  STL [R1+0x2d0], R25 ;  /* 0x0002d01901007387 */ /* 0x0003e80000100800 */
[----:B------:R-:W4:Y:S04]  /*14110*/  LDL.LU R52, [R1+0x2e0] ;  /* 0x0002e00001347983 */ /* 0x000f280000300800 */
[----:B------:R1:W-:Y:S04]  /*14120*/  STL [R1+0x2d4], R24 ;  /* 0x0002d41801007387 */ /* 0x0003e80000100800 */
        /* <DEDUP_REMOVED lines=13> */
[----:B--2---:R-:W2:Y:S04]  /*14200*/  LDL.LU R39, [R1+0x314] ;  /* 0x0003140001277983 */ /* 0x004ea80000300800 */
[----:B---3--:R-:W3:Y:S04]  /*14210*/  LDL.LU R38, [R1+0x318] ;  /* 0x0003180001267983 */ /* 0x008ee80000300800 */
[----:B----4-:R-:W4:Y:S04]  /*14220*/  LDL.LU R37, [R1+0x31c] ;  /* 0x00031c0001257983 */ /* 0x010f280000300800 */
[----:B-1----:R-:W4:Y:S04]  /*14230*/  LDL.LU R36, [R1+0x320] ;  /* 0x0003200001247983 */ /* 0x002f280000300800 */
        /* <DEDUP_REMOVED lines=12> */
[----:B------:R-:W4:Y:S01]  /*14300*/  LDL.LU R0, [R1+0x354] ;  /* 0x0003540001007983 */ /* 0x000f220000300800 */
[----:B------:R-:W-:Y:S01]  /*14310*/  FADD R53, R59, R53 ;  /* 0x000000353b357221 */ /* 0x000fe20000000000 */
        /* <DEDUP_REMOVED lines=74> */
[----:B--2---:R-:W2:Y:S04]  /*147c0*/  LDL.LU R40, [R1+0x38c] ;  /* 0x00038c0001287983 */ /* 0x004ea80000300800 */
        /* <DEDUP_REMOVED lines=167> */
[----:B------:R-:W-:Y:S01]  /*15240*/  FADD R24, R150, R24 ;  /* 0x0000001896187221 */ /* 0x000fe20000000000 */
[----:B------:R-:W-:-:S05]  /*15250*/  FADD R0, R0, R151 ;  /* 0x0000009700007221 */ /* 0x000fca0000000000 */
[----:B------:R0:W-:Y:S04]  /*15260*/  STL [R1+0x44c], R0 ;  /* 0x00044c0001007387 */ /* 0x0001e80000100800 */
[----:B------:R0:W-:Y:S04]  /*15270*/  STL [R1+0x444], R25 ;  /* 0x0004441901007387 */ /* 0x0001e80000100800 */
[----:B------:R0:W-:Y:S02]  /*15280*/  STL [R1+0x448], R24 ;  /* 0x0004481801007387 */ /* 0x0001e40000100800 */
.L_x_32:
[----:B0-----:R-:W0:Y:S02]  /*15290*/  LDC R0, c[0x0][0x28c] ;  /* 0x0000a300ff007b82 */ /* 0x001e240000000800 */
[----:B0-----:R-:W-:-:S13]  /*152a0*/  ISETP.GE.AND P1, PT, R0, 0x1, PT ;  /* 0x000000010000780c */ /* 0x001fda0003f26270 */
[----:B------:R-:W-:Y:S05]  /*152b0*/  @!P1 BRA `(.L_x_33) ;  /* 0x00000000005c9947 */ /* 0x000fea0003800000 */
[----:B------:R-:W-:-:S06]  /*152c0*/  UISETP.NE.AND UP0, UPT, UR22, 0x3, UPT ;  /* 0x000000031600788c */ /* 0x000fcc000bf05270 */
[----:B------:R-:W-:-:S13]  /*152d0*/  PLOP3.LUT P1, PT, PT, PT, UP0, 0x80, 0x0 ;  /* 0x000000000000781c */ /* 0x000fda0003f2f008 */
[----:B------:R-:W-:Y:S05]  /*152e0*/  @!P1 BRA `(.L_x_34) ;  /* 0x0000000000049947 */ /* 0x000fea0003800000 */
[----:B------:R-:W-:Y:S01]  /*152f0*/  BPT.TRAP 0x1 ;  /* 0x000000040000795c */ /* 0x000fe20000300000 */
.L_x_34:
[----:B------:R-:W-:Y:S04]  /*15300*/  BSSY B0, `(.L_x_35) ;  /* 0x000000e000007945 */ /* 0x000fe80003800000 */
[----:B------:R-:W-:Y:S05]  /*15310*/  @!P0 BRA `(.L_x_36) ;  /* 0x0000000000308947 */ /* 0x000fea0003800000 */
[----:B------:R-:W2:Y:S01]  /*15320*/  LDL R24, [R1+0x450] ;  /* 0x0004500001187983 */ /* 0x000ea20000100800 */
[----:B------:R-:W-:-:S04]  /*15330*/  UISETP.LT.AND UP0, UPT, UR10, 0x1, UPT ;  /* 0x000000010a00788c */ /* 0x000fc8000bf01270 */
[----:B------:R-:W-:-:S04]  /*15340*/  USEL UR8, UR10, 0x1, UP0 ;  /* 0x000000010a087887 */ /* 0x000fc80008000000 */
[----:B------:R-:W-:-:S04]  /*15350*/  UIADD3 UR8, UR5, UR10, -UR8 ;  /* 0x0000000a05087290 */ /* 0x000fc8000fffe808 */
[----:B------:R-:W-:-:S04]  /*15360*/  UIMAD.WIDE.U32 UR6, UR8, -0x33333333, URZ ;  /* 0xcccccccd080678a5 */ /* 0x000fc8000f8e003f */
[----:B------:R-:W-:-:S04]  /*15370*/  USHF.R.U32.HI UR6, URZ, 0x2, UR7 ;  /* 0x000000023f067899 */ /* 0x000fc80008011607 */
[----:B------:R-:W-:-:S04]  /*15380*/  UIMAD UR8, UR6, -0x5, UR8 ;  /* 0xfffffffb060878a4 */ /* 0x000fc8000f8e0208 */
[----:B------:R-:W-:-:S04]  /*15390*/  ULEA UR8, UR8, UR12, 0x3 ;  /* 0x0000000c08087291 */ /* 0x000fc8000f8e183f */
[----:B------:R-:W-:-:S06]  /*153a0*/  UIADD3 UR8, UR8, 0x28, URZ ;  /* 0x0000002808087890 */ /* 0x000fcc000fffe03f */
[----:B------:R-:W-:-:S05]  /*153b0*/  IMAD.U32 R0, RZ, RZ, UR8 ;  /* 0x00000008ff007e24 */ /* 0x000fca000f8e00ff */
[----:B--2---:R-:W-:-:S04]  /*153c0*/  PRMT R0, R24, 0x654, R0 ;  /* 0x0000065418007816 */ /* 0x004fc80000000000 */
[----:B------:R0:W-:Y:S03]  /*153d0*/  SYNCS.ARRIVE.TRANS64.RED.A1T0 RZ, [R0+URZ], RZ ;  /* 0x000000ff00ff79a7 */ /* 0x0001e6000810043f */
.L_x_36:
[----:B------:R-:W-:Y:S05]  /*153e0*/  BSYNC B0 ;  /* 0x0000000000007941 */ /* 0x000fea0003800000 */
.L_x_35:
[----:B------:R-:W-:-:S06]  /*153f0*/  UISETP.GT.U32.AND UP0, UPT, UR13, 0x1, UPT ;  /* 0x000000010d00788c */ /* 0x000fcc000bf04070 */
[----:B------:R-:W-:-:S13]  /*15400*/  PLOP3.LUT P1, PT, PT, PT, UP0, 0x80, 0x0 ;  /* 0x000000000000781c */ /* 0x000fda0003f2f008 */
[----:B------:R-:W-:Y:S05]  /*15410*/  @P1 BRA `(.L_x_33) ;  /* 0x0000000000041947 */ /* 0x000fea0003800000 */
[----:B------:R-:W-:Y:S01]  /*15420*/  BPT.TRAP 0x1 ;  /* 0x000000040000795c */ /* 0x000fe20000300000 */
.L_x_33:
[----:B------:R-:W2:Y:S01]  /*15430*/  LDL.LU R28, [R1+0x460] ;  /* 0x00046000011c7983 */ /* 0x000ea20000300800 */
[----:B------:R-:W3:Y:S01]  /*15440*/  LDC R25, c[0x0][0x288] ;  /* 0x0000a200ff197b82 */ /* 0x000ee20000000800 */
[----:B------:R-:W4:Y:S01]  /*15450*/  S2R R27, SR_TID.X ;  /* 0x00000000001b7919 */ /* 0x000f220000002100 */
[----:B------:R-:W-:Y:S01]  /*15460*/  UIADD3 UR8, UR10, UR5, URZ ;  /* 0x000000050a087290 */ /* 0x000fe2000fffe03f */
[----:B------:R-:W-:Y:S01]  /*15470*/  ULDC UR6, c[0x0][0x284] ;  /* 0x0000a10000067ab9 */ /* 0x000fe20000000800 */
[----:B------:R-:W0:Y:S01]  /*15480*/  LDL.LU R26, [R1+0x45c] ;  /* 0x00045c00011a7983 */ /* 0x000e220000300800 */
[----:B------:R-:W-:Y:S01]  /*15490*/  USHF.R.S32.HI UR11, URZ, 0x1f, UR9 ;  /* 0x0000001f3f0b7899 */ /* 0x000fe20008011409 */
[----:B------:R-:W-:Y:S01]  /*154a0*/  IMAD.MOV.U32 R41, RZ, RZ, -0x1 ;  /* 0xffffffffff297424 */ /* 0x000fe200078e00ff */
[----:B------:R-:W-:Y:S01]  /*154b0*/  UISETP.GT.U32.AND UP0, UPT, UR8, 0x4, UPT ;  /* 0x000000040800788c */ /* 0x000fe2000bf04070 */
[----:B------:R-:W-:Y:S01]  /*154c0*/  ULDC.64 UR16, c[0x0][0x5d0] ;  /* 0x0001740000107ab9 */ /* 0x000fe20000000a00 */
[----:B------:R-:W-:-:S02]  /*154d0*/  UISETP.GE.U32.AND UP1, UPT, UR10, 0x5, UPT ;  /* 0x000000050a00788c */ /* 0x000fc4000bf26070 */
[----:B------:R-:W-:Y:S02]  /*154e0*/  UIMAD UR5, UR11, UR16, URZ ;  /* 0x000000100b0572a4 */ /* 0x000fe4000f8e023f */
[----:B------:R-:W-:Y:S01]  /*154f0*/  UISETP.LT.U32.AND UP0, UPT, UR10, 0x5, UP0 ;  /* 0x000000050a00788c */ /* 0x000fe20008701070 */
[C---:B----4-:R-:W-:Y:S01]  /*15500*/  LOP3.LUT R24, R27.reuse, 0x3, RZ, 0xc0, !PT ;  /* 0x000000031b187812 */ /* 0x050fe200078ec0ff */
[----:B------:R-:W-:Y:S01]  /*15510*/  IMAD.SHL.U32 R32, R27, 0x2, RZ ;  /* 0x000000021b207824 */ /* 0x000fe200078e00ff */
[----:B------:R-:W-:-:S03]  /*15520*/  SHF.R.U32.HI R34, RZ, 0x7, R27 ;  /* 0x00000007ff227819 */ /* 0x000fc6000001161b */
[----:B---3--:R-:W-:Y:S01]  /*15530*/  IMAD R24, R24, -0x2, R25 ;  /* 0xfffffffe18187824 */ /* 0x008fe200078e0219 */
[----:B------:R-:W-:Y:S02]  /*15540*/  LOP3.LUT R34, R34, 0x1, RZ, 0xc0, !PT ;  /* 0x0000000122227812 */ /* 0x000fe400078ec0ff */
[----:B------:R-:W-:-:S03]  /*15550*/  LOP3.LUT R32, R32, 0x6, RZ, 0xc0, !PT ;  /* 0x0000000620207812 */ /* 0x000fc600078ec0ff */
[----:B------:R-:W-:Y:S02]  /*15560*/  IMAD.SHL.U32 R35, R34, 0x40, RZ ;  /* 0x0000004022237824 */ /* 0x000fe400078e00ff */
[----:B--2---:R-:W-:-:S04]  /*15570*/  IMAD.WIDE R38, R28, 0x100, RZ ;  /* 0x000001001c267825 */ /* 0x004fc800078e02ff */
[----:B0-----:R-:W-:Y:S01]  /*15580*/  IMAD.SHL.U32 R0, R26, 0x100, RZ ;  /* 0x000001001a007824 */ /* 0x001fe200078e00ff */
[----:B------:R-:W-:Y:S01]  /*15590*/  PRMT R32, R32, 0x6540, R26 ;  /* 0x0000654020207816 */ /* 0x000fe2000000001a */
[----:B------:R-:W-:-:S03]  /*155a0*/  IMAD.U32 R26, RZ, RZ, UR16 ;  /* 0x00000010ff1a7e24 */ /* 0x000fc6000f8e00ff */
[----:B------:R-:W-:Y:S01]  /*155b0*/  ISETP.GE.AND P1, PT, R0, R25, PT ;  /* 0x000000190000720c */ /* 0x000fe20003f26270 */
[----:B------:R-:W-:Y:S01]  /*155c0*/  IMAD.IADD R0, R24, 0x1, -R0 ;  /* 0x0000000118007824 */ /* 0x000fe200078e0a00 */
[----:B------:R-:W-:Y:S02]  /*155d0*/  SHF.R.U32.HI R24, RZ, 0x2, R27 ;  /* 0x00000002ff187819 */ /* 0x000fe4000001161b */
[----:B------:R-:W-:Y:S02]  /*155e0*/  LOP3.LUT R25, R27, 0x60, RZ, 0xc0, !PT ;  /* 0x000000601b197812 */ /* 0x000fe400078ec0ff */
[----:B------:R-:W-:Y:S02]  /*155f0*/  LOP3.LUT R24, R24, 0x7, RZ, 0xc0, !PT ;  /* 0x0000000718187812 */ /* 0x000fe400078ec0ff */
[----:B------:R-:W-:Y:S02]  /*15600*/  SHF.R.U32.HI R25, RZ, 0x1, R25 ;  /* 0x00000001ff197819 */ /* 0x000fe40000011619 */
[----:B------:R-:W-:-:S02]  /*15610*/  LOP3.LUT R35, R35, 0x40, R24, 0xe2, !PT ;  /* 0x0000004023237812 */ /* 0x000fc400078ee218 */
[----:B------:R-:W-:Y:S02]  /*15620*/  IADD3 R24, RZ, -R25, -R24 ;  /* 0x80000019ff187210 */ /* 0x000fe40007ffe818 */
[----:B------:R-:W-:Y:S02]  /*15630*/  SHF.R.S32.HI R33, RZ, 0x1f, R32 ;  /* 0x0000001fff217819 */ /* 0x000fe40000011420 */
[----:B------:R-:W-:Y:S01]  /*15640*/  LOP3.LUT R35, R38, R35, R25, 0xfe, !PT ;  /* 0x0000002326237212 */ /* 0x000fe200078efe19 */
[----:B------:R-:W-:Y:S02]  /*15650*/  IMAD R34, R34, -0x40, R24 ;  /* 0xffffffc022227824 */ /* 0x000fe400078e0218 */
[----:B------:R-:W-:Y:S02]  /*15660*/  IMAD.SHL.U32 R24, R28, 0x100, RZ ;  /* 0x000001001c187824 */ /* 0x000fe400078e00ff */
[----:B------:R-:W-:-:S03]  /*15670*/  IMAD.WIDE.U32 R26, R26, UR9, R32 ;  /* 0x000000091a1a7c25 */ /* 0x000fc6000f8e0020 */
[C---:B------:R-:W-:Y:S02]  /*15680*/  IADD3 R34, -R24.reuse, UR6, R34 ;  /* 0x0000000618227c10 */ /* 0x040fe4000fffe122 */
[----:B------:R-:W-:Y:S01]  /*15690*/  ISETP.GE.OR P1, PT, R24, UR6, P1 ;  /* 0x0000000618007c0c */ /* 0x000fe20008f26670 */
[----:B------:R-:W-:-:S04]  /*156a0*/  UIMAD.WIDE.U32 UR6, UR8, -0x33333333, URZ ;  /* 0xcccccccd080678a5 */ /* 0x000fc8000f8e003f */
[----:B------:R-:W-:Y:S02]  /*156b0*/  USHF.R.U32.HI UR6, URZ, 0x2, UR7 ;  /* 0x000000023f067899 */ /* 0x000fe40008011607 */
[----:B------:R-:W-:Y:S02]  /*156c0*/  UIMAD UR7, UR9, UR17, UR5 ;  /* 0x00000011090772a4 */ /* 0x000fe4000f8e0205 */
[----:B------:R-:W-:-:S04]  /*156d0*/  USEL UR5, URZ, 0x1, !UP0 ;  /* 0x000000013f057887 */ /* 0x000fc8000c000000 */
[----:B------:R-:W-:Y:S01]  /*156e0*/  ULOP3.LUT UR4, UR4, UR5, URZ, 0x3c, !UPT ;  /* 0x0000000504047292 */ /* 0x000fe2000f8e3c3f */
[----:B------:R-:W-:Y:S01]  /*156f0*/  VIADD R27, R27, UR7 ;  /* 0x000000071b1b7c36 */ /* 0x000fe20008000000 */
[----:B------:R-:W-:Y:S02]  /*15700*/  UIMAD UR5, UR6, -0x5, UR8 ;  /* 0xfffffffb060578a4 */ /* 0x000fe4000f8e0208 */
[----:B------:R-:W-:Y:S01]  /*15710*/  @UP1 ULOP3.LUT UR4, UR4, 0x1, UR6, 0x78, !UPT ;  /* 0x0000000104041892 */ /* 0x000fe2000f8e7806 */
[----:B------:R-:W-:Y:S11]  /*15720*/  @P1 BRA `(.L_x_37) ;  /* 0x0000012400ac1947 */ /* 0x000ff60003800000 */
[----:B------:R-:W0:Y:S01]  /*15730*/  LDC.64 R28, c[0x0][0x5c8] ;  /* 0x00017200ff1c7b82 */ /* 0x000e220000000a00 */
[----:B------:R-:W-:Y:S01]  /*15740*/  ULDC.64 UR6, c[0x0][0x5c0] ;  /* 0x0001700000067ab9 */ /* 0x000fe20000000a00 */
[----:B------:R-:W-:Y:S01]  /*15750*/  BSSY B0, `(.L_x_37) ;  /* 0x0001268000007945 */ /* 0x000fe20003800000 */
[-C--:B0-----:R-:W-:Y:S01]  /*15760*/  IMAD R24, R39, R28.reuse, RZ ;  /* 0x0000001c27187224 */ /* 0x081fe200078e02ff */
[----:B------:R-:W-:Y:S01]  /*15770*/  SHF.L.U64.HI R36, R28, 0x3, R29 ;  /* 0x000000031c247819 */ /* 0x000fe2000001021d */
[----:B------:R-:W-:-:S04]  /*15780*/  IMAD.WIDE.U32 R26, R35, R28, R26 ;  /* 0x0000001c231a7225 */ /* 0x000fc800078e001a */
[----:B------:R-:W-:Y:S01]  /*15790*/  IMAD R24, R35, R29, R24 ;  /* 0x0000001d23187224 */ /* 0x000fe200078e0218 */
[C---:B------:R-:W-:Y:S01]  /*157a0*/  LEA R30, P2, R28.reuse, R26, 0x7 ;  /* 0x0000001a1c1e7211 */ /* 0x040fe200078438ff */
[----:B------:R-:W-:Y:S02]  /*157b0*/  IMAD.SHL.U32 R37, R28, 0x8, RZ ;  /* 0x000000081c257824 */ /* 0x000fe400078e00ff */
[----:B------:R-:W-:Y:S01]  /*157c0*/  IMAD.IADD R27, R27, 0x1, R24 ;  /* 0x000000011b1b7824 */ /* 0x000fe200078e0218 */
[C---:B------:R-:W-:Y:S02]  /*157d0*/  IADD3 R24, P1, R26.reuse, UR6, RZ ;  /* 0x000000061a187c10 */ /* 0x040fe4000ff3e0ff */
[----:B------:R-:W-:Y:S02]  /*157e0*/  IADD3 R26, P5, P6, R26, UR6, R37 ;  /* 0x000000061a1a7c10 */ /* 0x000fe4000febe025 */
[----:B------:R-:W-:Y:S02]  /*157f0*/  LEA.HI.X R31, R28, R27, R29, 0x7, P2 ;  /* 0x0000001b1c1f7211 */ /* 0x000fe400010f3c1d */
[----:B------:R-:W-:-:S02]  /*15800*/  IADD3.X R25, R27, UR7, RZ, P1, !PT ;  /* 0x000000071b197c10 */ /* 0x000fc40008ffe4ff */
[--C-:B------:R-:W-:Y:S02]  /*15810*/  IADD3.X R27, R27, UR7, R36.reuse, P5, P6 ;  /* 0x000000071b1b7c10 */ /* 0x100fe4000afec424 */
[----:B------:R-:W-:Y:S02]  /*15820*/  FSETP.NEU.AND P5, PT, RZ, UR21, PT ;  /* 0x00000015ff007c0b */ /* 0x000fe4000bfad000 */
[C---:B------:R-:W-:Y:S02]  /*15830*/  IADD3 R28, P2, P3, R30.reuse, UR6, R37 ;  /* 0x000000061e1c7c10 */ /* 0x040fe4000fb5e025 */
[----:B------:R-:W-:Y:S02]  /*15840*/  IADD3 R30, P1, R30, UR6, RZ ;  /* 0x000000061e1e7c10 */ /* 0x000fe4000ff3e0ff */
[C---:B------:R-:W-:Y:S02]  /*15850*/  IADD3.X R29, R31.reuse, UR7, R36, P2, P3 ;  /* 0x000000071f1d7c10 */ /* 0x040fe400097e6424 */
[----:B------:R-:W-:-:S05]  /*15860*/  IADD3.X R31, R31, UR7, RZ, P1, !PT ;  /* 0x000000071f1f7c10 */ /* 0x000fca0008ffe4ff */
[----:B------:R-:W-:Y:S05]  /*15870*/  @!P5 BRA `(.L_x_38) ;  /* 0x000000d800f4d947 */ /* 0x000fea0003800000 */
[----:B------:R-:W-:Y:S01]  /*15880*/  ULDC.64 UR6, c[0x0][0x5b8] ;  /* 0x00016e0000067ab9 */ /* 0x000fe20000000a00 */
[----:B------:R-:W-:Y:S01]  /*15890*/  BSSY B1, `(.L_x_39) ;  /* 0x0000013000017945 */ /* 0x000fe20003800000 */
[----:B------:R-:W-:Y:S01]  /*158a0*/  IMAD.U32 R36, RZ, RZ, UR6 ;  /* 0x00000006ff247e24 */ /* 0x000fe2000f8e00ff */
[----:B------:R-:W-:-:S03]  /*158b0*/  UIMAD UR6, UR11, UR6, URZ ;  /* 0x000000060b0672a4 */ /* 0x000fc6000f8e023f */
[----:B------:R-:W-:Y:S01]  /*158c0*/  IMAD.WIDE.U32 R32, R36, UR9, R32 ;  /* 0x0000000924207c25 */ /* 0x000fe2000f8e0020 */
[----:B------:R-:W-:-:S03]  /*158d0*/  UIMAD UR6, UR9, UR7, UR6 ;  /* 0x00000007090672a4 */ /* 0x000fc6000f8e0206 */
[----:B------:R-:W-:Y:S01]  /*158e0*/  IMAD.MOV.U32 R36, RZ, RZ, R32 ;  /* 0x000000ffff247224 */ /* 0x000fe200078e0020 */
[----:B------:R-:W-:Y:S02]  /*158f0*/  ULDC.64 UR8, c[0x0][0x5a8] ;  /* 0x00016a0000087ab9 */ /* 0x000fe40000000a00 */
[----:B------:R-:W-:Y:S01]  /*15900*/  VIADD R37, R33, UR6 ;  /* 0x0000000621257c36 */ /* 0x000fe20008000000 */
[----:B------:R-:W-:Y:S02]  /*15910*/  ULDC.64 UR6, c[0x0][0x5b0] ;  /* 0x00016c0000067ab9 */ /* 0x000fe40000000a00 */
[----:B------:R-:W-:Y:S02]  /*15920*/  IMAD R40, R39, UR6, RZ ;  /* 0x0000000627287c24 */ /* 0x000fe4000f8e02ff */
[----:B------:R-:W-:-:S04]  /*15930*/  IMAD.WIDE.U32 R32, R35, UR6, R36 ;  /* 0x0000000623207c25 */ /* 0x000fc8000f8e0024 */
[----:B------:R-:W-:Y:S01]  /*15940*/  IMAD R40, R35, UR7, R40 ;  /* 0x0000000723287c24 */ /* 0x000fe2000f8e0228 */
[----:B------:R-:W-:-:S04]  /*15950*/  IADD3 R32, P1, R32, UR8, RZ ;  /* 0x0000000820207c10 */ /* 0x000fc8000ff3e0ff */
[--C-:B------:R-:W-:Y:S02]  /*15960*/  IADD3.X R33, R33, UR9, R40.reuse, P1, !PT ;  /* 0x0000000921217c10 */ /* 0x100fe40008ffe428 */
[----:B------:R-:W-:Y:S02]  /*15970*/  ISETP.GE.AND P1, PT, R34, 0x1, PT ;  /* 0x000000012200780c */ /* 0x000fe40003f26270 */
[----:B------:R-:W-:Y:S02]  /*15980*/  PRMT R40, RZ, 0x7610, R40 ;  /* 0x00007610ff287816 */ /* 0x000fe40000000028 */
[----:B------:R-:W-:-:S13]  /*15990*/  ISETP.LT.OR P2, PT, R0, 0x1, !P1 ;  /* 0x000000010000780c */ /* 0x000fda0004f41670 */
[----:B------:R-:W-:Y:S05]  /*159a0*/  @P2 BRA `(.L_x_40) ;  /* 0x0000000000042947 */ /* 0x000fea0003800000 */
[----:B------:R0:W5:Y:S02]  /*159b0*/  LDG.E.U8 R40, desc[UR14][R32.64] ;  /* 0x0000000e20287981 */ /* 0x000164000c1e1100 */
.L_x_40:
[----:B------:R-:W-:Y:S05]  /*159c0*/  BSYNC B1 ;  /* 0x0000000000017941 */ /* 0x000fea0003800000 */
.L_x_39:
[----:B-----5:R-:W-:Y:S01]  /*159d0*/  LOP3.LUT R40, R40, 0xff, RZ, 0xc0, !PT ;  /* 0x000000ff28287812 */ /* 0x020fe200078ec0ff */
[----:B------:R-:W-:Y:S03]  /*159e0*/  BSSY B1, `(.L_x_41) ;  /* 0x000000b000017945 */ /* 0x000fe60003800000 */
[----:B------:R-:W-:-:S05]  /*159f0*/  F2FP.F16.E5M2.UNPACK_B R40, R40 ;  /* 0x00000028ff28723e */ /* 0x000fca00020004ff */
[----:B------:R-:W-:-:S05]  /*15a00*/  HADD2.F32 R40, -RZ, R40.H0_H0 ;  /* 0x20000028ff287230 */ /* 0x000fca0000004100 */
[----:B------:R-:W-:-:S04]  /*15a10*/  FMUL R40, R40, UR21 ;  /* 0x0000001528287c20 */ /* 0x000fc80008400000 */
[----:B------:R-:W-:-:S05]  /*15a20*/  FFMA R2, R2, UR20, R40 ;  /* 0x0000001402027c23 */ /* 0x000fca0008000028 */
[----:B------:R-:W-:-:S05]  /*15a30*/  F2FP.SATFINITE.E5M2.F32.PACK_AB_MERGE_C R2, RZ, R2, RZ ;  /* 0x00000002ff02723e */ /* 0x000fca00048060ff */
[----:B------:R2:W-:Y:S01]  /*15a40*/  @!P2 STG.E.U8 desc[UR14][R24.64], R2 ;  /* 0x000000021800a986 */ /* 0x0005e2000c10110e */
[----:B------:R-:W-:Y:S02]  /*15a50*/  ISETP.LT.OR P2, PT, R0, 0x2, !P1 ;  /* 0x000000020000780c */ /* 0x000fe40004f41670 */
[----:B--2---:R-:W-:-:S11]  /*15a60*/  PRMT R2, RZ, 0x7610, R2 ;  /* 0x00007610ff027816 */ /* 0x004fd60000000002 */
[----:B------:R-:W-:Y:S05]  /*15a70*/  @P2 BRA `(.L_x_42) ;  /* 0x0000000000042947 */ /* 0x000fea0003800000 */
[----:B------:R2:W5:Y:S02]  /*15a80*/  LDG.E.U8 R2, desc[UR14][R32.64+0x1] ;  /* 0x0000010e20027981 */ /* 0x000564000c1e1100 */
.L_x_42:
[----:B------:R-:W-:Y:S05]  /*15a90*/  BSYNC B1 ;  /* 0x0000000000017941 */ /* 0x000fea0003800000 */
.L_x_41:
        /* <DEDUP_REMOVED lines=8> */
[----:B------:R-:W-:-:S05]  /*15b20*/  IADD3 R2, P2, R35, 0x8, RZ ;  /* 0x0000000823027810 */ /* 0x000fca0007f5e0ff */
[----:B---3--:R-:W-:-:S04]  /*15b30*/  IMAD.X R3, RZ, RZ, R39, P2 ;  /* 0x000000ffff037224 */ /* 0x008fc800010e0627 */
[----:B------:R-:W-:-:S04]  /*15b40*/  IMAD R3, R3, UR6, RZ ;  /* 0x0000000603037c24 */ /* 0x000fc8000f8e02ff */
[C---:B------:R-:W-:Y:S02]  /*15b50*/  IMAD R40, R2.reuse, UR7, R3 ;  /* 0x0000000702287c24 */ /* 0x040fe4000f8e0203 */
[----:B------:R-:W-:-:S03]  /*15b60*/  IMAD.WIDE.U32 R2, R2, UR6, R36 ;  /* 0x0000000602027c25 */ /* 0x000fc6000f8e0024 */
[----:B------:R-:W-:-:S04]  /*15b70*/  IADD3 R2, P2, R2, UR8, RZ ;  /* 0x0000000802027c10 */ /* 0x000fc8000ff5e0ff */
[--C-:B------:R-:W-:Y:S02]  /*15b80*/  IADD3.X R3, R3, UR9, R40.reuse, P2, !PT ;  /* 0x0000000903037c10 */ /* 0x100fe400097fe428 */
[----:B------:R-:W-:Y:S02]  /*15b90*/  ISETP.GE.AND P2, PT, R34, 0x9, PT ;  /* 0x000000092200780c */ /* 0x000fe40003f46270 */
[----:B------:R-:W-:Y:S02]  /*15ba0*/  PRMT R40, RZ, 0x7610, R40 ;  /* 0x00007610ff287816 */ /* 0x000fe40000000028 */
[----:B------:R-:W-:-:S13]  /*15bb0*/  ISETP.LT.OR P3, PT, R0, 0x1, !P2 ;  /* 0x000000010000780c */ /* 0x000fda0005761670 */
[----:B------:R-:W-:Y:S05]  /*15bc0*/  @P3 BRA `(.L_x_44) ;  /* 0x0000000000043947 */ /* 0x000fea0003800000 */
[----:B------:R3:W5:Y:S02]  /*15bd0*/  LDG.E.U8 R40, desc[UR14][R2.64] ;  /* 0x0000000e02287981 */ /* 0x000764000c1e1100 */
.L_x_44:
[----:B------:R-:W-:Y:S05]  /*15be0*/  BSYNC B1 ;  /* 0x0000000000017941 */ /* 0x000fea0003800000 */
.L_x_43:
        /* <DEDUP_REMOVED lines=9> */
[----:B----4-:R-:W-:-:S11]  /*15c80*/  PRMT R4, RZ, 0x7610, R4 ;  /* 0x00007610ff047816 */ /* 0x010fd60000000004 */
[----:B------:R-:W-:Y:S05]  /*15c90*/  @P3 BRA `(.L_x_46) ;  /* 0x0000000000043947 */ /* 0x000fea0003800000 */
[----:B------:R4:W5:Y:S02]  /*15ca0*/  LDG.E.U8 R4, desc[UR14][R2.64+0x1] ;  /* 0x0000010e02047981 */ /* 0x000964000c1e1100 */
.L_x_46:
[----:B------:R-:W-:Y:S05]  /*15cb0*/  BSYNC B1 ;  /* 0x0000000000017941 */ /* 0x000fea0003800000 */
.L_x_45:
[----:B-----5:R-:W-:Y:S01]  /*15cc0*/  LOP3.LUT R4, R4, 0xff, RZ, 0xc0, !PT ;  /* 0x000000ff04047812 */ /* 0x020fe200078ec0ff */
[----:B------:R-:W-:Y:S01]  /*15cd0*/  BSSY B1, `(.L_x_47) ;  /* 0x000000b000017945 */ /* 0x000fe20003800000 */
[----:B------:R-:W-:Y:S02]  /*15ce0*/  ISETP.LT.OR P5, PT, R0, 0x9, !P1 ;  /* 0x000000090000780c */ /* 0x000fe40004fa1670 */
[----:B------:R-:W-:-:S05]  /*15cf0*/  F2FP.F16.E5M2.UNPACK_B R4, R4 ;  /* 0x00000004ff04723e */ /* 0x000fca00020004ff */
[----:B------:R-:W-:-:S05]  /*15d00*/  HADD2.F32 R4, -RZ, R4.H0_H0 ;  /* 0x20000004ff047230 */ /* 0x000fca0000004100 */
[----:B------:R-:W-:-:S04]  /*15d10*/  FMUL R4, R4, UR21 ;  /* 0x0000001504047c20 */ /* 0x000fc80008400000 */
[--C-:B------:R-:W-:Y:S01]  /*15d20*/  FFMA R5, R5, UR20, R4.reuse ;  /* 0x0000001405057c23 */ /* 0x100fe20008000004 */
[----:B------:R-:W-:-:S04]  /*15d30*/  PRMT R4, RZ, 0x7610, R4 ;  /* 0x00007610ff047816 */ /* 0x000fc80000000004 */
[----:B------:R-:W-:-:S05]  /*15d40*/  F2FP.SATFINITE.E5M2.F32.PACK_AB_MERGE_C R5, RZ, R5, RZ ;  /* 0x00000005ff05723e */ /* 0x000fca00048060ff */
[----:B------:R0:W-:Y:S01]  /*15d50*/  @!P3 STG.E.U8 desc[UR14][R26.64+0x1], R5 ;  /* 0x000001051a00b986 */ /* 0x0001e2000c10110e */
[----:B------:R-:W-:Y:S05]  /*15d60*/  @P5 BRA `(.L_x_48) ;  /* 0x0000000000045947 */ /* 0x000fea0003800000 */
[----:B------:R0:W5:Y:S02]  /*15d70*/  LDG.E.U8 R4, desc[UR14][R32.64+0x8] ;  /* 0x0000080e20047981 */ /* 0x000164000c1e1100 */
.L_x_48:
[----:B------:R-:W-:Y:S05]  /*15d80*/  BSYNC B1 ;  /* 0x0000000000017941 */ /* 0x000fea0003800000 */
.L_x_47:
        /* <DEDUP_REMOVED lines=12> */
.L_x_50:
[----:B------:R-:W-:Y:S05]  /*15e50*/  BSYNC B1 ;  /* 0x0000000000017941 */ /* 0x000fea0003800000 */
.L_x_49:
        /* <DEDUP_REMOVED lines=12> */
.L_x_52:
[----:B------:R-:W-:Y:S05]  /*15f20*/  BSYNC B1 ;  /* 0x0000000000017941 */ /* 0x000fea0003800000 */
.L_x_51:
        /* <DEDUP_REMOVED lines=12> */
.L_x_54:
[----:B------:R-:W-:Y:S05]  /*15ff0*/  BSYNC B1 ;  /* 0x0000000000017941 */ /* 0x000fea0003800000 */
.L_x_53:
        /* <DEDUP_REMOVED lines=12> */
.L_x_56:
[----:B------:R-:W-:Y:S05]  /*160c0*/  BSYNC B1 ;  /* 0x0000000000017941 */ /* 0x000fea0003800000 */
.L_x_55:
        /* <DEDUP_REMOVED lines=12> */
.L_x_58:
[----:B------:R-:W-:Y:S05]  /*16190*/  BSYNC B1 ;  /* 0x0000000000017941 */ /* 0x000fea0003800000 */
.L_x_57:
        /* <DEDUP_REMOVED lines=12> */
.L_x_60:
[----:B------:R-:W-:Y:S05]  /*16260*/  BSYNC B1 ;  /* 0x0000000000017941 */ /* 0x000fea0003800000 */
.L_x_59:
        /* <DEDUP_REMOVED lines=12> */
.L_x_62:
[----:B------:R-:W-:Y:S05]  /*16330*/  BSYNC B1 ;  /* 0x0000000000017941 */ /* 0x000fea0003800000 */
.L_x_61:
        /* <DEDUP_REMOVED lines=12> */
.L_x_64:
[----:B------:R-:W-:Y:S05]  /*16400*/  BSYNC B1 ;  /* 0x0000000000017941 */ /* 0x000fea0003800000 */
.L_x_63:
        /* <DEDUP_REMOVED lines=12> */
.L_x_66:
[----:B------:R-:W-:Y:S05]  /*164d0*/  BSYNC B1 ;  /* 0x0000000000017941 */ /* 0x000fea0003800000 */
.L_x_65:
        /* <DEDUP_REMOVED lines=12> */
.L_x_68:
[----:B------:R-:W-:Y:S05]  /*165a0*/  BSYNC B1 ;  /* 0x0000000000017941 */ /* 0x000fea0003800000 */
.L_x_67:
        /* <DEDUP_REMOVED lines=12> */
.L_x_70:
[----:B------:R-:W-:Y:S05]  /*16670*/  BSYNC B1 ;  /* 0x0000000000017941 */ /* 0x000fea0003800000 */
.L_x_69:
        /* <DEDUP_REMOVED lines=12> */
.L_x_72:
[----:B------:R-:W-:Y:S05]  /*16740*/  BSYNC B1 ;  /* 0x0000000000017941 */ /* 0x000fea0003800000 */
.L_x_71:
        /* <DEDUP_REMOVED lines=12> */
.L_x_74:
[----:B------:R-:W-:Y:S05]  /*16810*/  BSYNC B1 ;  /* 0x0000000000017941 */ /* 0x000fea0003800000 */
.L_x_73:
        /* <DEDUP_REMOVED lines=12> */
.L_x_76:
[----:B------:R-:W-:Y:S05]  /*168e0*/  BSYNC B1 ;  /* 0x0000000000017941 */ /* 0x000fea0003800000 */
.L_x_75:
        /* <DEDUP_REMOVED lines=12> */
.L_x_78:
[----:B------:R-:W-:Y:S05]  /*169b0*/  BSYNC B1 ;  /* 0x0000000000017941 */ /* 0x000fea0003800000 */
.L_x_77:
        /* <DEDUP_REMOVED lines=12> */
.L_x_80:
[----:B------:R-:W-:Y:S05]  /*16a80*/  BSYNC B1 ;  /* 0x0000000000017941 */ /* 0x000fea0003800000 */
.L_x_79:
        /* <DEDUP_REMOVED lines=12> */
.L_x_82:
[----:B------:R-:W-:Y:S05]  /*16b50*/  BSYNC B1 ;  /* 0x0000000000017941 */ /* 0x000fea0003800000 */
.L_x_81:
        /* <DEDUP_REMOVED lines=12> */
.L_x_84:
[----:B------:R-:W-:Y:S05]  /*16c20*/  BSYNC B1 ;  /* 0x0000000000017941 */ /* 0x000fea0003800000 */
.L_x_83:
        /* <DEDUP_REMOVED lines=12> */
.L_x_86:
[----:B------:R-:W-:Y:S05]  /*16cf0*/  BSYNC B1 ;  /* 0x0000000000017941 */ /* 0x000fea0003800000 */
.L_x_85:
        /* <DEDUP_REMOVED lines=12> */
.L_x_88:
[----:B------:R-:W-:Y:S05]  /*16dc0*/  BSYNC B1 ;  /* 0x0000000000017941 */ /* 0x000fea0003800000 */
.L_x_87:
        /* <DEDUP_REMOVED lines=12> */
.L_x_90:
[----:B------:R-:W-:Y:S05]  /*16e90*/  BSYNC B1 ;  /* 0x0000000000017941 */ /* 0x000fea0003800000 */
.L_x_89:
        /* <DEDUP_REMOVED lines=12> */
.L_x_92:
[----:B------:R-:W-:Y:S05]  /*16f60*/  BSYNC B1 ;  /* 0x0000000000017941 */ /* 0x000fea0003800000 */
.L_x_91:
        /* <DEDUP_REMOVED lines=12> */
.L_x_94:
[----:B------:R-:W-:Y:S05]  /*17030*/  BSYNC B1 ;  /* 0x0000000000017941 */ /* 0x000fea0003800000 */
.L_x_93:
        /* <DEDUP_REMOVED lines=12> */
.L_x_96:
[----:B------:R-:W-:Y:S05]  /*17100*/  BSYNC B1 ;  /* 0x0000000000017941 */ /* 0x000fea0003800000 */
.L_x_95:
        /* <DEDUP_REMOVED lines=12> */
.L_x_98:
[----:B------:R-:W-:Y:S05]  /*171d0*/  BSYNC B1 ;  /* 0x0000000000017941 */ /* 0x000fea0003800000 */
.L_x_97:
        /* <DEDUP_REMOVED lines=12> */
.L_x_100:
[----:B------:R-:W-:Y:S05]  /*172a0*/  BSYNC B1 ;  /* 0x0000000000017941 */ /* 0x000fea0003800000 */
.L_x_99:
        /* <DEDUP_REMOVED lines=12> */
.L_x_102:
[----:B------:R-:W-:Y:S05]  /*17370*/  BSYNC B1 ;  /* 0x0000000000017941 */ /* 0x000fea0003800000 */
.L_x_101:
        /* <DEDUP_REMOVED lines=12> */
.L_x_104:
[----:B------:R-:W-:Y:S05]  /*17440*/  BSYNC B1 ;  /* 0x0000000000017941 */ /* 0x000fea0003800000 */
.L_x_103:
        /* <DEDUP_REMOVED lines=12> */
.L_x_106:
[----:B------:R-:W-:Y:S05]  /*17510*/  BSYNC B1 ;  /* 0x0000000000017941 */ /* 0x000fea0003800000 */
.L_x_105:
        /* <DEDUP_REMOVED lines=12> */
.L_x_108:
[----:B------:R-:W-:Y:S05]  /*175e0*/  BSYNC B1 ;  /* 0x0000000000017941 */ /* 0x000fea0003800000 */
.L_x_107:
        /* <DEDUP_REMOVED lines=12> */
.L_x_110:
[----:B------:R-:W-:Y:S05]  /*176b0*/  BSYNC B1 ;  /* 0x0000000000017941 */ /* 0x000fea0003800000 */
.L_x_109:
        /* <DEDUP_REMOVED lines=12> */
.L_x_112:
[----:B------:R-:W-:Y:S05]  /*17780*/  BSYNC B1 ;  /* 0x0000000000017941 */ /* 0x000fea0003800000 */
.L_x_111:
        /* <DEDUP_REMOVED lines=12> */
.L_x_114:
[----:B------:R-:W-:Y:S05]  /*17850*/  BSYNC B1 ;  /* 0x0000000000017941 */ /* 0x000fea0003800000 */
.L_x_113:
        /* <DEDUP_REMOVED lines=12> */
.L_x_116:
[----:B------:R-:W-:Y:S05]  /*17920*/  BSYNC B1 ;  /* 0x0000000000017941 */ /* 0x000fea0003800000 */
.L_x_115:
        /* <DEDUP_REMOVED lines=12> */
.L_x_118:
[----:B------:R-:W-:Y:S05]  /*179f0*/  BSYNC B1 ;  /* 0x0000000000017941 */ /* 0x000fea0003800000 */
.L_x_117:
        /* <DEDUP_REMOVED lines=12> */
.L_x_120:
[----:B------:R-:W-:Y:S05]  /*17ac0*/  BSYNC B1 ;  /* 0x0000000000017941 */ /* 0x000fea0003800000 */
.L_x_119:
        /* <DEDUP_REMOVED lines=12> */
.L_x_122:
[----:B------:R-:W-:Y:S05]  /*17b90*/  BSYNC B1 ;  /* 0x0000000000017941 */ /* 0x000fea0003800000 */
.L_x_121:
[----:B-----5:R-:W-:Y:S01]  /*17ba0*/  LOP3.LUT R4, R4, 0xff, RZ, 0xc0, !PT ;  /* 0x000000ff04047812 */ /* 0x020fe200078ec0ff */
[----:B------:R-:W-:Y:S01]  /*17bb0*/  BSSY B1, `(.L_x_123) ;  /* 0x000000b000017945 */ /* 0x000fe20003800000 */
[----:B------:R-:W-:Y:S02]  /*17bc0*/  ISETP.LT.OR P5, PT, R0, 0x51, !P2 ;  /* 0x000000510000780c */ /* 0x000fe400057a1670 */
[----:B------:R-:W-:-:S05]  /*17bd0*/  F2FP.F16.E5M2.UNPACK_B R4, R4 ;  /* 0x00000004ff04723e */ /* 0x000fca00020004ff */
[----:B------:R-:W-:-:S05]  /*17be0*/  HADD2.F32 R4, -RZ, R4.H0_H0 ;  /* 0x20000004ff047230 */ /* 0x000fca0000004100 */
[----:B------:R-:W-:-:S04]  /*17bf0*/  FMUL R4, R4, UR21 ;  /* 0x0000001504047c20 */ /* 0x000fc80008400000 */
[----:B------:R-:W-:-:S05]  /*17c00*/  FFMA R4, R171, UR20, R4 ;  /* 0x00000014ab047c23 */ /* 0x000fca0008000004 */
[----:B0-----:R-:W-:Y:S02]  /*17c10*/  F2FP.SATFINITE.E5M2.F32.PACK_AB_MERGE_C R5, RZ, R4, RZ ;  /* 0x00000004ff05723e */ /* 0x001fe400048060ff */
[----:B------:R-:W-:-:S03]  /*17c20*/  PRMT R4, RZ, 0x7610, R4 ;  /* 0x00007610ff047816 */ /* 0x000fc60000000004 */
[----:B------:R0:W-:Y:S01]  /*17c30*/  @!P3 STG.E.U8 desc[UR14][R24.64+0x51], R5 ;  /* 0x000051051800b986 */ /* 0x0001e2000c10110e */
[----:B------:R-:W-:Y:S05]  /*17c40*/  @P5 BRA `(.L_x_124) ;  /* 0x0000000000045947 */ /* 0x000fea0003800000 */
[----:B------:R0:W5:Y:S02]  /*17c50*/  LDG.E.U8 R4, desc[UR14][R2.64+0x50] ;  /* 0x0000500e02047981 */ /* 0x000164000c1e1100 */
.L_x_124:
[----:B------:R-:W-:Y:S05]  /*17c60*/  BSYNC B1 ;  /* 0x0000000000017941 */ /* 0x000fea0003800000 */
.L_x_123:
        /* <DEDUP_REMOVED lines=12> */
.L_x_126:
[----:B------:R-:W-:Y:S05]  /*17d30*/  BSYNC B1 ;  /* 0x0000000000017941 */ /* 0x000fea0003800000 */
.L_x_125:
        /* <DEDUP_REMOVED lines=12> */
.L_x_128:
[----:B------:R-:W-:Y:S05]  /*17e00*/  BSYNC B1 ;  /* 0x0000000000017941 */ /* 0x000fea0003800000 */
.L_x_127:
[----:B-----5:R-:W-:Y:S01]  /*17e10*/  LOP3.LUT R4, R4, 0xff, RZ, 0xc0, !PT ;  /* 0x000000ff04047812 */ /* 0x020fe200078ec0ff */
[----:B------:R-:W-:Y:S01]  /*17e20*/  BSSY B1, `(.L_x_129) ;  /* 0x000000b000017945 */ /* 0x000fe20003800000 */
[----:B------:R-:W-:Y:S02]  /*17e30*/  ISETP.LT.OR P3, PT, R0, 0x5a, !P1 ;  /* 0x0000005a0000780c */ /* 0x000fe40004f61670 */
[----:B------:R-:W-:-:S05]  /*17e40*/  F2FP.F16.E5M2.UNPACK_B R4, R4 ;  /* 0x00000004ff04723e */ /* 0x000fca00020004ff */
[----:B------:R-:W-:-:S05]  /*17e50*/  HADD2.F32 R4, -RZ, R4.H0_H0 ;  /* 0x20000004ff047230 */ /* 0x000fca0000004100 */
[----:B0-----:R-:W-:Y:S01]  /*17e60*/  FMUL R5, R4, UR21 ;  /* 0x0000001504057c20 */ /* 0x001fe20008400000 */
[----:B------:R-:W-:-:S03]  /*17e70*/  PRMT R4, RZ, 0x7610, R4 ;  /* 0x00007610ff047816 */ /* 0x000fc60000000004 */
[----:B------:R-:W-:-:S05]  /*17e80*/  FFMA R5, R174, UR20, R5 ;  /* 0x00000014ae057c23 */ /* 0x000fca0008000005 */
[----:B------:R-:W-:-:S05]  /*17e90*/  F2FP.SATFINITE.E5M2.F32.PACK_AB_MERGE_C R5, RZ, R5, RZ ;  /* 0x00000005ff05723e */ /* 0x000fca00048060ff */
[----:B------:R0:W-:Y:S01]  /*17ea0*/  @!P5 STG.E.U8 desc[UR14][R24.64+0x58], R5 ;  /* 0x000058051800d986 */ /* 0x0001e2000c10110e */
[----:B------:R-:W-:Y:S05]  /*17eb0*/  @P3 BRA `(.L_x_130) ;  /* 0x0000000000043947 */ /* 0x000fea0003800000 */
[----:B------:R0:W5:Y:S02]  /*17ec0*/  LDG.E.U8 R4, desc[UR14][R32.64+0x59] ;  /* 0x0000590e20047981 */ /* 0x000164000c1e1100 */
.L_x_130:
[----:B------:R-:W-:Y:S05]  /*17ed0*/  BSYNC B1 ;  /* 0x0000000000017941 */ /* 0x000fea0003800000 */
.L_x_129:
        /* <DEDUP_REMOVED lines=12> */
.L_x_132:
[----:B------:R-:W-:Y:S05]  /*17fa0*/  BSYNC B1 ;  /* 0x0000000000017941 */ /* 0x000fea0003800000 */
.L_x_131:
        /* <DEDUP_REMOVED lines=12> */
.L_x_134:
[----:B------:R-:W-:Y:S05]  /*18070*/  BSYNC B1 ;  /* 0x0000000000017941 */ /* 0x000fea0003800000 */
.L_x_133:
        /* <DEDUP_REMOVED lines=12> */
.L_x_136:
[----:B------:R-:W-:Y:S05]  /*18140*/  BSYNC B1 ;  /* 0x0000000000017941 */ /* 0x000fea0003800000 */
.L_x_135:
        /* <DEDUP_REMOVED lines=12> */
.L_x_138:
[----:B------:R-:W-:Y:S05]  /*18210*/  BSYNC B1 ;  /* 0x0000000000017941 */ /* 0x000fea0003800000 */
.L_x_137:
        /* <DEDUP_REMOVED lines=12> */
.L_x_140:
[----:B------:R-:W-:Y:S05]  /*182e0*/  BSYNC B1 ;  /* 0x0000000000017941 */ /* 0x000fea0003800000 */
.L_x_139:
        /* <DEDUP_REMOVED lines=12> */
.L_x_142:
[----:B------:R-:W-:Y:S05]  /*183b0*/  BSYNC B1 ;  /* 0x0000000000017941 */ /* 0x000fea0003800000 */
.L_x_141:
        /* <DEDUP_REMOVED lines=12> */
.L_x_144:
[----:B------:R-:W-:Y:S05]  /*18480*/  BSYNC B1 ;  /* 0x0000000000017941 */ /* 0x000fea0003800000 */
.L_x_143:
        /* <DEDUP_REMOVED lines=12> */
.L_x_146:
[----:B------:R-:W-:Y:S05]  /*18550*/  BSYNC B1 ;  /* 0x0000000000017941 */ /* 0x000fea0003800000 */
.L_x_145:
        /* <DEDUP_REMOVED lines=12> */
.L_x_148:
[----:B------:R-:W-:Y:S05]  /*18620*/  BSYNC B1 ;  /* 0x0000000000017941 */ /* 0x000fea0003800000 */
.L_x_147:
        /* <DEDUP_REMOVED lines=12> */
.L_x_150:
[----:B------:R-:W-:Y:S05]  /*186f0*/  BSYNC B1 ;  /* 0x0000000000017941 */ /* 0x000fea0003800000 */
.L_x_149:
        /* <DEDUP_REMOVED lines=12> */
.L_x_152:
[----:B------:R-:W-:Y:S05]  /*187c0*/  BSYNC B1 ;  /* 0x0000000000017941 */ /* 0x000fea0003800000 */
.L_x_151:
        /* <DEDUP_REMOVED lines=12> */
.L_x_154:
[----:B------:R-:W-:Y:S05]  /*18890*/  BSYNC B1 ;  /* 0x0000000000017941 */ /* 0x000fea0003800000 */
.L_x_153:
        /* <DEDUP_REMOVED lines=12> */
.L_x_156:
[----:B------:R-:W-:Y:S05]  /*18960*/  BSYNC B1 ;  /* 0x0000000000017941 */ /* 0x000fea0003800000 */
.L_x_155:
        /* <DEDUP_REMOVED lines=12> */
.L_x_158:
[----:B------:R-:W-:Y:S05]  /*18a30*/  BSYNC B1 ;  /* 0x0000000000017941 */ /* 0x000fea0003800000 */
.L_x_157:
        /* <DEDUP_REMOVED lines=12> */
.L_x_160:
[----:B------:R-:W-:Y:S05]  /*18b00*/  BSYNC B1 ;  /* 0x0000000000017941 */ /* 0x000fea0003800000 */
.L_x_159:
        /* <DEDUP_REMOVED lines=12> */
.L_x_162:
[----:B------:R-:W-:Y:S05]  /*18bd0*/  BSYNC B1 ;  /* 0x0000000000017941 */ /* 0x000fea0003800000 */
.L_x_161:
        /* <DEDUP_REMOVED lines=12> */
.L_x_164:
[----:B------:R-:W-:Y:S05]  /*18ca0*/  BSYNC B1 ;  /* 0x0000000000017941 */ /* 0x000fea0003800000 */
.L_x_163:
        /* <DEDUP_REMOVED lines=12> */
.L_x_166:
[----:B------:R-:W-:Y:S05]  /*18d70*/  BSYNC B1 ;  /* 0x0000000000017941 */ /* 0x000fea0003800000 */
.L_x_165:
        /* <DEDUP_REMOVED lines=12> */
.L_x_168:
[----:B------:R-:W-:Y:S05]  /*18e40*/  BSYNC B1 ;  /* 0x0000000000017941 */ /* 0x000fea0003800000 */
.L_x_167:
        /* <DEDUP_REMOVED lines=12> */
.L_x_170:
[----:B------:R-:W-:Y:S05]  /*18f10*/  BSYNC B1 ;  /* 0x0000000000017941 */ /* 0x000fea0003800000 */
.L_x_169:
        /* <DEDUP_REMOVED lines=12> */
.L_x_172:
[----:B------:R-:W-:Y:S05]  /*18fe0*/  BSYNC B1 ;  /* 0x0000000000017941 */ /* 0x000fea0003800000 */
.L_x_171:
        /* <DEDUP_REMOVED lines=12> */
.L_x_174:
[----:B------:R-:W-:Y:S05]  /*190b0*/  BSYNC B1 ;  /* 0x0000000000017941 */ /* 0x000fea0003800000 */
.L_x_173:
        /* <DEDUP_REMOVED lines=12> */
.L_x_176:
[----:B------:R-:W-:Y:S05]  /*19180*/  BSYNC B1 ;  /* 0x0000000000017941 */ /* 0x000fea0003800000 */
.L_x_175:
        /* <DEDUP_REMOVED lines=12> */
.L_x_178:
[----:B------:R-:W-:Y:S05]  /*19250*/  BSYNC B1 ;  /* 0x0000000000017941 */ /* 0x000fea0003800000 */
.L_x_177:
        /* <DEDUP_REMOVED lines=12> */
.L_x_180:
[----:B------:R-:W-:Y:S05]  /*19320*/  BSYNC B1 ;  /* 0x0000000000017941 */ /* 0x000fea0003800000 */
.L_x_179:
        /* <DEDUP_REMOVED lines=12> */
.L_x_182:
[----:B------:R-:W-:Y:S05]  /*193f0*/  BSYNC B1 ;  /* 0x0000000000017941 */ /* 0x000fea0003800000 */
.L_x_181:
        /* <DEDUP_REMOVED lines=12> */
.L_x_184:
[----:B------:R-:W-:Y:S05]  /*194c0*/  BSYNC B1 ;  /* 0x0000000000017941 */ /* 0x000fea0003800000 */
.L_x_183:
        /* <DEDUP_REMOVED lines=12> */
.L_x_186:
[----:B------:R-:W-:Y:S05]  /*19590*/  BSYNC B1 ;  /* 0x0000000000017941 */ /* 0x000fea0003800000 */
.L_x_185:
        /* <DEDUP_REMOVED lines=12> */
.L_x_188:
[----:B------:R-:W-:Y:S05]  /*19660*/  BSYNC B1 ;  /* 0x0000000000017941 */ /* 0x000fea0003800000 */
.L_x_187:
        /* <DEDUP_REMOVED lines=12> */
.L_x_190:
[----:B------:R-:W-:Y:S05]  /*19730*/  BSYNC B1 ;  /* 0x0000000000017941 */ /* 0x000fea0003800000 */
.L_x_189:
        /* <DEDUP_REMOVED lines=12> */
.L_x_192:
[----:B------:R-:W-:Y:S05]  /*19800*/  BSYNC B1 ;  /* 0x0000000000017941 */ /* 0x000fea0003800000 */
.L_x_191:
        /* <DEDUP_REMOVED lines=12> */
.L_x_194:
[----:B------:R-:W-:Y:S05]  /*198d0*/  BSYNC B1 ;  /* 0x0000000000017941 */ /* 0x000fea0003800000 */
.L_x_193:
        /* <DEDUP_REMOVED lines=12> */
.L_x_196:
[----:B------:R-:W-:Y:S05]  /*199a0*/  BSYNC B1 ;  /* 0x0000000000017941 */ /* 0x000fea0003800000 */
.L_x_195:
        /* <DEDUP_REMOVED lines=12> */
.L_x_198:
[----:B------:R-:W-:Y:S05]  /*19a70*/  BSYNC B1 ;  /* 0x0000000000017941 */ /* 0x000fea0003800000 */
.L_x_197:
        /* <DEDUP_REMOVED lines=12> */
.L_x_200:
[----:B------:R-:W-:Y:S05]  /*19b40*/  BSYNC B1 ;  /* 0x0000000000017941 */ /* 0x000fea0003800000 */
.L_x_199:
        /* <DEDUP_REMOVED lines=12> */
.L_x_202:
[----:B------:R-:W-:Y:S05]  /*19c10*/  BSYNC B1 ;  /* 0x0000000000017941 */ /* 0x000fea0003800000 */
.L_x_201:
        /* <DEDUP_REMOVED lines=12> */
.L_x_204:
[----:B------:R-:W-:Y:S05]  /*19ce0*/  BSYNC B1 ;  /* 0x0000000000017941 */ /* 0x000fea0003800000 */
.L_x_203:
        /* <DEDUP_REMOVED lines=12> */
.L_x_206:
[----:B------:R-:W-:Y:S05]  /*19db0*/  BSYNC B1 ;  /* 0x0000000000017941 */ /* 0x000fea0003800000 */
.L_x_205:
        /* <DEDUP_REMOVED lines=12> */
.L_x_208:
[----:B------:R-:W-:Y:S05]  /*19e80*/  BSYNC B1 ;  /* 0x0000000000017941 */ /* 0x000fea0003800000 */
.L_x_207:
        /* <DEDUP_REMOVED lines=12> */
.L_x_210:
[----:B------:R-:W-:Y:S05]  /*19f50*/  BSYNC B1 ;  /* 0x0000000000017941 */ /* 0x000fea0003800000 */
.L_x_209:
        /* <DEDUP_REMOVED lines=12> */
.L_x_212:
[----:B------:R-:W-:Y:S05]  /*1a020*/  BSYNC B1 ;  /* 0x0000000000017941 */ /* 0x000fea0003800000 */
.L_x_211:
        /* <DEDUP_REMOVED lines=12> */
.L_x_214:
[----:B------:R-:W-:Y:S05]  /*1a0f0*/  BSYNC B1 ;  /* 0x0000000000017941 */ /* 0x000fea0003800000 */
.L_x_213:
        /* <DEDUP_REMOVED lines=12> */
.L_x_216:
[----:B------:R-:W-:Y:S05]  /*1a1c0*/  BSYNC B1 ;  /* 0x0000000000017941 */ /* 0x000fea0003800000 */
.L_x_215:
        /* <DEDUP_REMOVED lines=12> */
.L_x_218:
[----:B------:R-:W-:Y:S05]  /*1a290*/  BSYNC B1 ;  /* 0x0000000000017941 */ /* 0x000fea0003800000 */
.L_x_217:
        /* <DEDUP_REMOVED lines=12> */
.L_x_220:
[----:B------:R-:W-:Y:S05]  /*1a360*/  BSYNC B1 ;  /* 0x0000000000017941 */ /* 0x000fea0003800000 */
.L_x_219:
        /* <DEDUP_REMOVED lines=12> */
.L_x_222:
[----:B------:R-:W-:Y:S05]  /*1a430*/  BSYNC B1 ;  /* 0x0000000000017941 */ /* 0x000fea0003800000 */
.L_x_221:
        /* <DEDUP_REMOVED lines=12> */
.L_x_224:
[----:B------:R-:W-:Y:S05]  /*1a500*/  BSYNC B1 ;  /* 0x0000000000017941 */ /* 0x000fea0003800000 */
.L_x_223:
        /* <DEDUP_REMOVED lines=12> */
.L_x_226:
[----:B------:R-:W-:Y:S05]  /*1a5d0*/  BSYNC B1 ;  /* 0x0000000000017941 */ /* 0x000fea0003800000 */
.L_x_225:
        /* <DEDUP_REMOVED lines=12> */
.L_x_228:
[----:B------:R-:W-:Y:S05]  /*1a6a0*/  BSYNC B1 ;  /* 0x0000000000017941 */ /* 0x000fea0003800000 */
.L_x_227:
        /* <DEDUP_REMOVED lines=12> */
.L_x_230:
[----:B------:R-:W-:Y:S05]  /*1a770*/  BSYNC B1 ;  /* 0x0000000000017941 */ /* 0x000fea0003800000 */
.L_x_229:
        /* <DEDUP_REMOVED lines=12> */
.L_x_232:
[----:B------:R-:W-:Y:S05]  /*1a840*/  BSYNC B1 ;  /* 0x0000000000017941 */ /* 0x000fea0003800000 */
.L_x_231:
        /* <DEDUP_REMOVED lines=12> */
.L_x_234:
[----:B------:R-:W-:Y:S05]  /*1a910*/  BSYNC B1 ;  /* 0x0000000000017941 */ /* 0x000fea0003800000 */
.L_x_233:
        /* <DEDUP_REMOVED lines=12> */
.L_x_236:
[----:B------:R-:W-:Y:S05]  /*1a9e0*/  BSYNC B1 ;  /* 0x0000000000017941 */ /* 0x000fea0003800000 */
.L_x_235:
        /* <DEDUP_REMOVED lines=12> */
.L_x_238:
[----:B------:R-:W-:Y:S05]  /*1aab0*/  BSYNC B1 ;  /* 0x0000000000017941 */ /* 0x000fea0003800000 */
.L_x_237:
        /* <DEDUP_REMOVED lines=12> */
.L_x_240:
[----:B------:R-:W-:Y:S05]  /*1ab80*/  BSYNC B1 ;  /* 0x0000000000017941 */ /* 0x000fea0003800000 */
.L_x_239:
        /* <DEDUP_REMOVED lines=12> */
.L_x_242:
[----:B------:R-:W-:Y:S05]  /*1ac50*/  BSYNC B1 ;  /* 0x0000000000017941 */ /* 0x000fea0003800000 */
.L_x_241:
        /* <DEDUP_REMOVED lines=12> */
.L_x_244:
[----:B------:R-:W-:Y:S05]  /*1ad20*/  BSYNC B1 ;  /* 0x0000000000017941 */ /* 0x000fea0003800000 */
.L_x_243:
        /* <DEDUP_REMOVED lines=12> */
.L_x_246:
[----:B------:R-:W-:Y:S05]  /*1adf0*/  BSYNC B1 ;  /* 0x0000000000017941 */ /* 0x000fea0003800000 */
.L_x_245:
        /* <DEDUP_REMOVED lines=12> */
.L_x_248:
[----:B------:R-:W-:Y:S05]  /*1aec0*/  BSYNC B1 ;  /* 0x0000000000017941 */ /* 0x000fea0003800000 */
.L_x_247:
        /* <DEDUP_REMOVED lines=12> */
.L_x_250:
[----:B------:R-:W-:Y:S05]  /*1af90*/  BSYNC B1 ;  /* 0x0000000000017941 */ /* 0x000fea0003800000 */
.L_x_249:
        /* <DEDUP_REMOVED lines=12> */
.L_x_252:
[----:B------:R-:W-:Y:S05]  /*1b060*/  BSYNC B1 ;  /* 0x0000000000017941 */ /* 0x000fea0003800000 */
.L_x_251:
        /* <DEDUP_REMOVED lines=12> */
.L_x_254:
[----:B------:R-:W-:Y:S05]  /*1b130*/  BSYNC B1 ;  /* 0x0000000000017941 */ /* 0x000fea0003800000 */
.L_x_253:
        /* <DEDUP_REMOVED lines=12> */
.L_x_256:
[----:B------:R-:W-:Y:S05]  /*1b200*/  BSYNC B1 ;  /* 0x0000000000017941 */ /* 0x000fea0003800000 */
.L_x_255:
[----:B0-----:R-:W2:Y:S01]  /*1b210*/  LDL.LU R5, [R1+0x200] ;  /* 0x0002000001057983 */ /* 0x001ea20000300800 */
[----:B-----5:R-:W-:Y:S01]  /*1b220*/  LOP3.LUT R4, R4, 0xff, RZ, 0xc0, !PT ;  /* 0x000000ff04047812 */ /* 0x020fe200078ec0ff */
[----:B------:R-:W-:Y:S01]  /*1b230*/  BSSY B1, `(.L_x_257) ;  /* 0x000000b000017945 */ /* 0x000fe20003800000 */
[----:B------:R-:W-:Y:S02]  /*1b240*/  ISETP.LT.OR P3, PT, R0, 0xda, !P1 ;  /* 0x000000da0000780c */ /* 0x000fe40004f61670 */
[----:B------:R-:W-:-:S05]  /*1b250*/  F2FP.F16.E5M2.UNPACK_B R4, R4 ;  /* 0x00000004ff04723e */ /* 0x000fca00020004ff */
[----:B------:R-:W-:-:S05]  /*1b260*/  HADD2.F32 R4, -RZ, R4.H0_H0 ;  /* 0x20000004ff047230 */ /* 0x000fca0000004100 */
[----:B------:R-:W-:-:S04]  /*1b270*/  FMUL R4, R4, UR21 ;  /* 0x0000001504047c20 */ /* 0x000fc80008400000 */
[----:B--2---:R-:W-:-:S05]  /*1b280*/  FFMA R4, R5, UR20, R4 ;  /* 0x0000001405047c23 */ /* 0x004fca0008000004 */
[----:B------:R-:W-:Y:S02]  /*1b290*/  F2FP.SATFINITE.E5M2.F32.PACK_AB_MERGE_C R5, RZ, R4, RZ ;  /* 0x00000004ff05723e */ /* 0x000fe400048060ff */
[----:B------:R-:W-:-:S03]  /*1b2a0*/  PRMT R4, RZ, 0x7610, R4 ;  /* 0x00007610ff047816 */ /* 0x000fc60000000004 */
[----:B------:R0:W-:Y:S01]  /*1b2b0*/  @!P5 STG.E.U8 desc[UR14][R24.64+0xd8], R5 ;  /* 0x0000d8051800d986 */ /* 0x0001e2000c10110e */
[----:B------:R-:W-:Y:S05]  /*1b2c0*/  @P3 BRA `(.L_x_258) ;  /* 0x0000000000043947 */ /* 0x000fea0003800000 */
[----:B------:R2:W5:Y:S02]  /*1b2d0*/  LDG.E.U8 R4, desc[UR14][R32.64+0xd9] ;  /* 0x0000d90e20047981 */ /* 0x000564000c1e1100 */
.L_x_258:
[----:B------:R-:W-:Y:S05]  /*1b2e0*/  BSYNC B1 ;  /* 0x0000000000017941 */ /* 0x000fea0003800000 */
.L_x_257:
[----:B0-----:R-:W3:Y:S01]  /*1b2f0*/  LDL.LU R5, [R1+0x204] ;  /* 0x0002040001057983 */ /* 0x001ee20000300800 */
[----:B-----5:R-:W-:Y:S01]  /*1b300*/  LOP3.LUT R4, R4, 0xff, RZ, 0xc0, !PT ;  /* 0x000000ff04047812 */ /* 0x020fe200078ec0ff */
[----:B------:R-:W-:Y:S01]  /*1b310*/  BSSY B1, `(.L_x_259) ;  /* 0x000000b000017945 */ /* 0x000fe20003800000 */
[----:B------:R-:W-:Y:S02]  /*1b320*/  ISETP.LT.OR P5, PT, R0, 0xd9, !P2 ;  /* 0x000000d90000780c */ /* 0x000fe400057a1670 */
[----:B------:R-:W-:-:S05]  /*1b330*/  F2FP.F16.E5M2.UNPACK_B R4, R4 ;  /* 0x00000004ff04723e */ /* 0x000fca00020004ff */
[----:B------:R-:W-:-:S05]  /*1b340*/  HADD2.F32 R4, -RZ, R4.H0_H0 ;  /* 0x20000004ff047230 */ /* 0x000fca0000004100 */
[----:B------:R-:W-:-:S04]  /*1b350*/  FMUL R4, R4, UR21 ;  /* 0x0000001504047c20 */ /* 0x000fc80008400000 */
[----:B---3--:R-:W-:-:S05]  /*1b360*/  FFMA R4, R5, UR20, R4 ;  /* 0x0000001405047c23 */ /* 0x008fca0008000004 */
[----:B------:R-:W-:Y:S02]  /*1b370*/  F2FP.SATFINITE.E5M2.F32.PACK_AB_MERGE_C R5, RZ, R4, RZ ;  /* 0x00000004ff05723e */ /* 0x000fe400048060ff */
[----:B------:R-:W-:-:S03]  /*1b380*/  PRMT R4, RZ, 0x7610, R4 ;  /* 0x00007610ff047816 */ /* 0x000fc60000000004 */
[----:B------:R0:W-:Y:S01]  /*1b390*/  @!P3 STG.E.U8 desc[UR14][R24.64+0xd9], R5 ;  /* 0x0000d9051800b986 */ /* 0x0001e2000c10110e */
[----:B------:R-:W-:Y:S05]  /*1b3a0*/  @P5 BRA `(.L_x_260) ;  /* 0x0000000000045947 */ /* 0x000fea0003800000 */
[----:B------:R3:W5:Y:S02]  /*1b3b0*/  LDG.E.U8 R4, desc[UR14][R2.64+0xd8] ;  /* 0x0000d80e02047981 */ /* 0x000764000c1e1100 */
.L_x_260:
[----:B------:R-:W-:Y:S05]  /*1b3c0*/  BSYNC B1 ;  /* 0x0000000000017941 */ /* 0x000fea0003800000 */
.L_x_259:
        /* <DEDUP_REMOVED lines=13> */
.L_x_262:
[----:B------:R-:W-:Y:S05]  /*1b4a0*/  BSYNC B1 ;  /* 0x0000000000017941 */ /* 0x000fea0003800000 */
.L_x_261:
        /* <DEDUP_REMOVED lines=13> */
.L_x_264:
[----:B------:R-:W-:Y:S05]  /*1b580*/  BSYNC B1 ;  /* 0x0000000000017941 */ /* 0x000fea0003800000 */
.L_x_263:
        /* <DEDUP_REMOVED lines=13> */
.L_x_266:
[----:B------:R-:W-:Y:S05]  /*1b660*/  BSYNC B1 ;  /* 0x0000000000017941 */ /* 0x000fea0003800000 */
.L_x_265:
        /* <DEDUP_REMOVED lines=13> */
.L_x_268:
[----:B------:R-:W-:Y:S05]  /*1b740*/  BSYNC B1 ;  /* 0x0000000000017941 */ /* 0x000fea0003800000 */
.L_x_267:
        /* <DEDUP_REMOVED lines=13> */
.L_x_270:
[----:B------:R-:W-:Y:S05]  /*1b820*/  BSYNC B1 ;  /* 0x0000000000017941 */ /* 0x000fea0003800000 */
.L_x_269:
        /* <DEDUP_REMOVED lines=13> */
.L_x_272:
[----:B------:R-:W-:Y:S05]  /*1b900*/  BSYNC B1 ;  /* 0x0000000000017941 */ /* 0x000fea0003800000 */
.L_x_271:
        /* <DEDUP_REMOVED lines=13> */
.L_x_274:
[----:B------:R-:W-:Y:S05]  /*1b9e0*/  BSYNC B1 ;  /* 0x0000000000017941 */ /* 0x000fea0003800000 */
.L_x_273:
        /* <DEDUP_REMOVED lines=13> */
.L_x_276:
[----:B------:R-:W-:Y:S05]  /*1bac0*/  BSYNC B1 ;  /* 0x0000000000017941 */ /* 0x000fea0003800000 */
.L_x_275:
        /* <DEDUP_REMOVED lines=13> */
.L_x_278:
[----:B------:R-:W-:Y:S05]  /*1bba0*/  BSYNC B1 ;  /* 0x0000000000017941 */ /* 0x000fea0003800000 */
.L_x_277:
        /* <DEDUP_REMOVED lines=13> */
.L_x_280:
[----:B------:R-:W-:Y:S05]  /*1bc80*/  BSYNC B1 ;  /* 0x0000000000017941 */ /* 0x000fea0003800000 */
.L_x_279:
        /* <DEDUP_REMOVED lines=13> */
.L_x_282:
[----:B------:R-:W-:Y:S05]  /*1bd60*/  BSYNC B1 ;  /* 0x0000000000017941 */ /* 0x000fea0003800000 */
.L_x_281:
        /* <DEDUP_REMOVED lines=13> */
.L_x_284:
[----:B------:R-:W-:Y:S05]  /*1be40*/  BSYNC B1 ;  /* 0x0000000000017941 */ /* 0x000fea0003800000 */
.L_x_283:
        /* <DEDUP_REMOVED lines=13> */
.L_x_286:
[----:B------:R-:W-:Y:S05]  /*1bf20*/  BSYNC B1 ;  /* 0x0000000000017941 */ /* 0x000fea0003800000 */
.L_x_285:
        /* <DEDUP_REMOVED lines=13> */
.L_x_288:
[----:B------:R-:W-:Y:S05]  /*1c000*/  BSYNC B1 ;  /* 0x0000000000017941 */ /* 0x000fea0003800000 */
.L_x_287:
        /* <DEDUP_REMOVED lines=13> */
.L_x_290:
[----:B------:R-:W-:Y:S05]  /*1c0e0*/  BSYNC B1 ;  /* 0x0000000000017941 */ /* 0x000fea0003800000 */
.L_x_289:
        /* <DEDUP_REMOVED lines=13> */
.L_x_292:
[----:B------:R-:W-:Y:S05]  /*1c1c0*/  BSYNC B1 ;  /* 0x0000000000017941 */ /* 0x000fea0003800000 */
.L_x_291:
        /* <DEDUP_REMOVED lines=13> */
.L_x_294:
[----:B------:R-:W-:Y:S05]  /*1c2a0*/  BSYNC B1 ;  /* 0x0000000000017941 */ /* 0x000fea0003800000 */
.L_x_293:
[----:B------:R-:W2:Y:S01]  /*1c2b0*/  LDL.LU R7, [R1+0x24c] ;  /* 0x00024c0001077983 */ /* 0x000ea20000300800 */
[----:B-----5:R-:W-:Y:S01]  /*1c2c0*/  LOP3.LUT R4, R4, 0xff, RZ, 0xc0, !PT ;  /* 0x000000ff04047812 */ /* 0x020fe200078ec0ff */
[----:B------:R-:W-:Y:S01]  /*1c2d0*/  BSSY B1, `(.L_x_295) ;  /* 0x0000013000017945 */ /* 0x000fe20003800000 */
[----:B0-----:R-:W-:Y:S02]  /*1c2e0*/  IADD3 R5, P1, R35, 0x80, RZ ;  /* 0x0000008023057810 */ /* 0x001fe40007f3e0ff */
[----:B------:R-:W-:-:S03]  /*1c2f0*/  F2FP.F16.E5M2.UNPACK_B R4, R4 ;  /* 0x00000004ff04723e */ /* 0x000fc600020004ff */
[----:B--234-:R-:W-:Y:S01]  /*1c300*/  IMAD.X R2, RZ, RZ, R39, P1 ;  /* 0x000000ffff027224 */ /* 0x01cfe200008e0627 */
[----:B------:R-:W-:Y:S01]  /*1c310*/  ISETP.GE.AND P1, PT, R34, 0x81, PT ;  /* 0x000000812200780c */ /* 0x000fe20003f26270 */
[----:B------:R-:W-:Y:S02]  /*1c320*/  HADD2.F32 R4, -RZ, R4.H0_H0 ;  /* 0x20000004ff047230 */ /* 0x000fe40000004100 */
[----:B------:R-:W-:Y:S01]  /*1c330*/  IMAD R6, R2, UR6, RZ ;  /* 0x0000000602067c24 */ /* 0x000fe2000f8e02ff */
[----:B------:R-:W-:Y:S01]  /*1c340*/  ISETP.LT.OR P5, PT, R0, 0x1, !P1 ;  /* 0x000000010000780c */ /* 0x000fe20004fa1670 */
[----:B------:R-:W-:-:S04]  /*1c350*/  IMAD.WIDE.U32 R2, R5, UR6, R36 ;  /* 0x0000000605027c25 */ /* 0x000fc8000f8e0024 */
[----:B------:R-:W-:Y:S01]  /*1c360*/  FMUL R4, R4, UR21 ;  /* 0x0000001504047c20 */ /* 0x000fe20008400000 */
[----:B------:R-:W-:Y:S01]  /*1c370*/  IMAD R5, R5, UR7, R6 ;  /* 0x0000000705057c24 */ /* 0x000fe2000f8e0206 */
[----:B------:R-:W-:-:S04]  /*1c380*/  IADD3 R2, P3, R2, UR8, RZ ;  /* 0x0000000802027c10 */ /* 0x000fc8000ff7e0ff */
[----:B------:R-:W-:Y:S01]  /*1c390*/  IADD3.X R3, R3, UR9, R5, P3, !PT ;  /* 0x0000000903037c10 */ /* 0x000fe20009ffe405 */
[----:B------:R-:W-:-:S05]  /*1c3a0*/  FFMA R4, R7, UR20, R4 ;  /* 0x0000001407047c23 */ /* 0x000fca0008000004 */
[----:B------:R-:W-:Y:S02]  /*1c3b0*/  F2FP.SATFINITE.E5M2.F32.PACK_AB_MERGE_C R7, RZ, R4, RZ ;  /* 0x00000004ff07723e */ /* 0x000fe400048060ff */
[----:B------:R-:W-:-:S03]  /*1c3c0*/  PRMT R4, RZ, 0x7610, R4 ;  /* 0x00007610ff047816 */ /* 0x000fc60000000004 */
[----:B------:R0:W-:Y:S01]  /*1c3d0*/  @!P2 STG.E.U8 desc[UR14][R26.64+0xf9], R7 ;  /* 0x0000f9071a00a986 */ /* 0x0001e2000c10110e */
[----:B------:R-:W-:Y:S05]  /*1c3e0*/  @P5 BRA `(.L_x_296) ;  /* 0x0000000000045947 */ /* 0x000fea0003800000 */
[----:B------:R2:W5:Y:S02]  /*1c3f0*/  LDG.E.U8 R4, desc[UR14][R2.64] ;  /* 0x0000000e02047981 */ /* 0x000564000c1e1100 */
.L_x_296:
[----:B------:R-:W-:Y:S05]  /*1c400*/  BSYNC B1 ;  /* 0x0000000000017941 */ /* 0x000fea0003800000 */
.L_x_295:
[----:B------:R-:W3:Y:S01]  /*1c410*/  LDL.LU R5, [R1+0x250] ;  /* 0x0002500001057983 */ /* 0x000ee20000300800 */
        /* <DEDUP_REMOVED lines=12> */
.L_x_298:
[----:B------:R-:W-:Y:S05]  /*1c4e0*/  BSYNC B1 ;  /* 0x0000000000017941 */ /* 0x000fea0003800000 */
.L_x_297:
[----:B---3--:R-:W3:Y:S01]  /*1c4f0*/  LDL.LU R5, [R1+0x254] ;  /* 0x0002540001057983 */ /* 0x008ee20000300800 */
[----:B-----5:R-:W-:Y:S01]  /*1c500*/  LOP3.LUT R4, R4, 0xff, RZ, 0xc0, !PT ;  /* 0x000000ff04047812 */ /* 0x020fe200078ec0ff */
[----:B------:R-:W-:Y:S01]  /*1c510*/  BSSY B1, `(.L_x_299) ;  /* 0x0000013000017945 */ /* 0x000fe20003800000 */
[----:B------:R-:W-:Y:S02]  /*1c520*/  IADD3 R35, P2, R35, 0x88, RZ ;  /* 0x0000008823237810 */ /* 0x000fe40007f5e0ff */
[----:B------:R-:W-:Y:S02]  /*1c530*/  F2FP.F16.E5M2.UNPACK_B R4, R4 ;  /* 0x00000004ff04723e */ /* 0x000fe400020004ff */
[----:B------:R-:W-:Y:S01]  /*1c540*/  PRMT R6, RZ, 0x7610, R6 ;  /* 0x00007610ff067816 */ /* 0x000fe20000000006 */
[----:B------:R-:W-:Y:S01]  /*1c550*/  IMAD.X R38, RZ, RZ, R39, P2 ;  /* 0x000000ffff267224 */ /* 0x000fe200010e0627 */
[----:B------:R-:W-:Y:S01]  /*1c560*/  ISETP.GE.AND P2, PT, R34, 0x89, PT ;  /* 0x000000892200780c */ /* 0x000fe20003f46270 */
[----:B------:R-:W-:-:S02]  /*1c570*/  HADD2.F32 R4, -RZ, R4.H0_H0 ;  /* 0x20000004ff047230 */ /* 0x000fc40000004100 */
[----:B------:R-:W-:Y:S01]  /*1c580*/  IMAD R38, R38, UR6, RZ ;  /* 0x0000000626267c24 */ /* 0x000fe2000f8e02ff */
[----:B------:R-:W-:Y:S01]  /*1c590*/  ISETP.LT.OR P5, PT, R0, 0x1, !P2 ;  /* 0x000000010000780c */ /* 0x000fe200057a1670 */
[----:B------:R-:W-:-:S04]  /*1c5a0*/  IMAD.WIDE.U32 R36, R35, UR6, R36 ;  /* 0x0000000623247c25 */ /* 0x000fc8000f8e0024 */
[----:B------:R-:W-:Y:S01]  /*1c5b0*/  FMUL R4, R4, UR21 ;  /* 0x0000001504047c20 */ /* 0x000fe20008400000 */
[----:B------:R-:W-:-:S03]  /*1c5c0*/  IMAD R35, R35, UR7, R38 ;  /* 0x0000000723237c24 */ /* 0x000fc6000f8e0226 */
[----:B---3--:R-:W-:Y:S01]  /*1c5d0*/  FFMA R5, R5, UR20, R4 ;  /* 0x0000001405057c23 */ /* 0x008fe20008000004 */
[----:B------:R-:W-:-:S04]  /*1c5e0*/  IADD3 R4, P6, R36, UR8, RZ ;  /* 0x0000000824047c10 */ /* 0x000fc8000ffde0ff */
[----:B0-----:R-:W-:Y:S02]  /*1c5f0*/  F2FP.SATFINITE.E5M2.F32.PACK_AB_MERGE_C R7, RZ, R5, RZ ;  /* 0x00000005ff07723e */ /* 0x001fe400048060ff */
[----:B------:R-:W-:-:S03]  /*1c600*/  IADD3.X R5, R37, UR9, R35, P6, !PT ;  /* 0x0000000925057c10 */ /* 0x000fc6000b7fe423 */
[----:B------:R0:W-:Y:S01]  /*1c610*/  @!P3 STG.E.U8 desc[UR14][R30.64+0x1], R7 ;  /* 0x000001071e00b986 */ /* 0x0001e2000c10110e */
[----:B------:R-:W-:Y:S05]  /*1c620*/  @P5 BRA `(.L_x_300) ;  /* 0x0000000000045947 */ /* 0x000fea0003800000 */
[----:B------:R3:W5:Y:S02]  /*1c630*/  LDG.E.U8 R6, desc[UR14][R4.64] ;  /* 0x0000000e04067981 */ /* 0x000764000c1e1100 */
.L_x_300:
[----:B------:R-:W-:Y:S05]  /*1c640*/  BSYNC B1 ;  /* 0x0000000000017941 */ /* 0x000fea0003800000 */
.L_x_299:
        /* <DEDUP_REMOVED lines=13> */
.L_x_302:
[----:B------:R-:W-:Y:S05]  /*1c720*/  BSYNC B1 ;  /* 0x0000000000017941 */ /* 0x000fea0003800000 */
.L_x_301:
        /* <DEDUP_REMOVED lines=13> */
.L_x_304:
[----:B------:R-:W-:Y:S05]  /*1c800*/  BSYNC B1 ;  /* 0x0000000000017941 */ /* 0x000fea0003800000 */
.L_x_303:
        /* <DEDUP_REMOVED lines=13> */
.L_x_306:
[----:B------:R-:W-:Y:S05]  /*1c8e0*/  BSYNC B1 ;  /* 0x0000000000017941 */ /* 0x000fea0003800000 */
.L_x_305:
        /* <DEDUP_REMOVED lines=13> */
.L_x_308:
[----:B------:R-:W-:Y:S05]  /*1c9c0*/  BSYNC B1 ;  /* 0x0000000000017941 */ /* 0x000fea0003800000 */
.L_x_307:
        /* <DEDUP_REMOVED lines=13> */
.L_x_310:
[----:B------:R-:W-:Y:S05]  /*1caa0*/  BSYNC B1 ;  /* 0x0000000000017941 */ /* 0x000fea0003800000 */
.L_x_309:
        /* <DEDUP_REMOVED lines=13> */
.L_x_312:
[----:B------:R-:W-:Y:S05]  /*1cb80*/  BSYNC B1 ;  /* 0x0000000000017941 */ /* 0x000fea0003800000 */
.L_x_311:
        /* <DEDUP_REMOVED lines=13> */
.L_x_314:
[----:B------:R-:W-:Y:S05]  /*1cc60*/  BSYNC B1 ;  /* 0x0000000000017941 */ /* 0x000fea0003800000 */
.L_x_313:
        /* <DEDUP_REMOVED lines=13> */
.L_x_316:
[----:B------:R-:W-:Y:S05]  /*1cd40*/  BSYNC B1 ;  /* 0x0000000000017941 */ /* 0x000fea0003800000 */
.L_x_315:
        /* <DEDUP_REMOVED lines=13> */
.L_x_318:
[----:B------:R-:W-:Y:S05]  /*1ce20*/  BSYNC B1 ;  /* 0x0000000000017941 */ /* 0x000fea0003800000 */
.L_x_317:
        /* <DEDUP_REMOVED lines=13> */
.L_x_320:
[----:B------:R-:W-:Y:S05]  /*1cf00*/  BSYNC B1 ;  /* 0x0000000000017941 */ /* 0x000fea0003800000 */
.L_x_319:
        /* <DEDUP_REMOVED lines=13> */
.L_x_322:
[----:B------:R-:W-:Y:S05]  /*1cfe0*/  BSYNC B1 ;  /* 0x0000000000017941 */ /* 0x000fea0003800000 */
.L_x_321:
        /* <DEDUP_REMOVED lines=13> */
.L_x_324:
[----:B------:R-:W-:Y:S05]  /*1d0c0*/  BSYNC B1 ;  /* 0x0000000000017941 */ /* 0x000fea0003800000 */
.L_x_323:
        /* <DEDUP_REMOVED lines=13> */
.L_x_326:
[----:B------:R-:W-:Y:S05]  /*1d1a0*/  BSYNC B1 ;  /* 0x0000000000017941 */ /* 0x000fea0003800000 */
.L_x_325:
        /* <DEDUP_REMOVED lines=13> */
.L_x_328:
[----:B------:R-:W-:Y:S05]  /*1d280*/  BSYNC B1 ;  /* 0x0000000000017941 */ /* 0x000fea0003800000 */
.L_x_327:
        /* <DEDUP_REMOVED lines=13> */
.L_x_330:
[----:B------:R-:W-:Y:S05]  /*1d360*/  BSYNC B1 ;  /* 0x0000000000017941 */ /* 0x000fea0003800000 */
.L_x_329:
        /* <DEDUP_REMOVED lines=13> */
.L_x_332:
[----:B------:R-:W-:Y:S05]  /*1d440*/  BSYNC B1 ;  /* 0x0000000000017941 */ /* 0x000fea0003800000 */
.L_x_331:
        /* <DEDUP_REMOVED lines=13> */
.L_x_334:
[----:B------:R-:W-:Y:S05]  /*1d520*/  BSYNC B1 ;  /* 0x0000000000017941 */ /* 0x000fea0003800000 */
.L_x_333:
        /* <DEDUP_REMOVED lines=13> */
.L_x_336:
[----:B------:R-:W-:Y:S05]  /*1d600*/  BSYNC B1 ;  /* 0x0000000000017941 */ /* 0x000fea0003800000 */
.L_x_335:
        /* <DEDUP_REMOVED lines=13> */
.L_x_338:
[----:B------:R-:W-:Y:S05]  /*1d6e0*/  BSYNC B1 ;  /* 0x0000000000017941 */ /* 0x000fea0003800000 */
.L_x_337:
        /* <DEDUP_REMOVED lines=13> */
.L_x_340:
[----:B------:R-:W-:Y:S05]  /*1d7c0*/  BSYNC B1 ;  /* 0x0000000000017941 */ /* 0x000fea0003800000 */
.L_x_339:
        /* <DEDUP_REMOVED lines=13> */
.L_x_342:
[----:B------:R-:W-:Y:S05]  /*1d8a0*/  BSYNC B1 ;  /* 0x0000000000017941 */ /* 0x000fea0003800000 */
.L_x_341:
        /* <DEDUP_REMOVED lines=13> */
.L_x_344:
[----:B------:R-:W-:Y:S05]  /*1d980*/  BSYNC B1 ;  /* 0x0000000000017941 */ /* 0x000fea0003800000 */
.L_x_343:
        /* <DEDUP_REMOVED lines=13> */
.L_x_346:
[----:B------:R-:W-:Y:S05]  /*1da60*/  BSYNC B1 ;  /* 0x0000000000017941 */ /* 0x000fea0003800000 */
.L_x_345:
        /* <DEDUP_REMOVED lines=13> */
.L_x_348:
[----:B------:R-:W-:Y:S05]  /*1db40*/  BSYNC B1 ;  /* 0x0000000000017941 */ /* 0x000fea0003800000 */
.L_x_347:
        /* <DEDUP_REMOVED lines=13> */
.L_x_350:
[----:B------:R-:W-:Y:S05]  /*1dc20*/  BSYNC B1 ;  /* 0x0000000000017941 */ /* 0x000fea0003800000 */
.L_x_349:
        /* <DEDUP_REMOVED lines=13> */
.L_x_352:
[----:B------:R-:W-:Y:S05]  /*1dd00*/  BSYNC B1 ;  /* 0x0000000000017941 */ /* 0x000fea0003800000 */
.L_x_351:
        /* <DEDUP_REMOVED lines=13> */
.L_x_354:
[----:B------:R-:W-:Y:S05]  /*1dde0*/  BSYNC B1 ;  /* 0x0000000000017941 */ /* 0x000fea0003800000 */
.L_x_353:
        /* <DEDUP_REMOVED lines=13> */
.L_x_356:
[----:B------:R-:W-:Y:S05]  /*1dec0*/  BSYNC B1 ;  /* 0x0000000000017941 */ /* 0x000fea0003800000 */
.L_x_355:
        /* <DEDUP_REMOVED lines=13> */
.L_x_358:
[----:B------:R-:W-:Y:S05]  /*1dfa0*/  BSYNC B1 ;  /* 0x0000000000017941 */ /* 0x000fea0003800000 */
.L_x_357:
        /* <DEDUP_REMOVED lines=13> */
.L_x_360:
[----:B------:R-:W-:Y:S05]  /*1e080*/  BSYNC B1 ;  /* 0x0000000000017941 */ /* 0x000fea0003800000 */
.L_x_359:
        /* <DEDUP_REMOVED lines=13> */
.L_x_362:
[----:B------:R-:W-:Y:S05]  /*1e160*/  BSYNC B1 ;  /* 0x0000000000017941 */ /* 0x000fea0003800000 */
.L_x_361:
        /* <DEDUP_REMOVED lines=13> */
.L_x_364:
[----:B------:R-:W-:Y:S05]  /*1e240*/  BSYNC B1 ;  /* 0x0000000000017941 */ /* 0x000fea0003800000 */
.L_x_363:
        /* <DEDUP_REMOVED lines=13> */
.L_x_366:
[----:B------:R-:W-:Y:S05]  /*1e320*/  BSYNC B1 ;  /* 0x0000000000017941 */ /* 0x000fea0003800000 */
.L_x_365:
        /* <DEDUP_REMOVED lines=13> */
.L_x_368:
[----:B------:R-:W-:Y:S05]  /*1e400*/  BSYNC B1 ;  /* 0x0000000000017941 */ /* 0x000fea0003800000 */
.L_x_367:
        /* <DEDUP_REMOVED lines=13> */
.L_x_370:
[----:B------:R-:W-:Y:S05]  /*1e4e0*/  BSYNC B1 ;  /* 0x0000000000017941 */ /* 0x000fea0003800000 */
.L_x_369:
        /* <DEDUP_REMOVED lines=13> */
.L_x_372:
[----:B------:R-:W-:Y:S05]  /*1e5c0*/  BSYNC B1 ;  /* 0x0000000000017941 */ /* 0x000fea0003800000 */
.L_x_371:
        /* <DEDUP_REMOVED lines=13> */
.L_x_374:
[----:B------:R-:W-:Y:S05]  /*1e6a0*/  BSYNC B1 ;  /* 0x0000000000017941 */ /* 0x000fea0003800000 */
.L_x_373:
        /* <DEDUP_REMOVED lines=13> */
.L_x_376:
[----:B------:R-:W-:Y:S05]  /*1e780*/  BSYNC B1 ;  /* 0x0000000000017941 */ /* 0x000fea0003800000 */
.L_x_375:
        /* <DEDUP_REMOVED lines=13> */
.L_x_378:
[----:B------:R-:W-:Y:S05]  /*1e860*/  BSYNC B1 ;  /* 0x0000000000017941 */ /* 0x000fea0003800000 */
.L_x_377:
        /* <DEDUP_REMOVED lines=13> */
.L_x_380:
[----:B------:R-:W-:Y:S05]  /*1e940*/  BSYNC B1 ;  /* 0x0000000000017941 */ /* 0x000fea0003800000 */
.L_x_379:
        /* <DEDUP_REMOVED lines=13> */
.L_x_382:
[----:B------:R-:W-:Y:S05]  /*1ea20*/  BSYNC B1 ;  /* 0x0000000000017941 */ /* 0x000fea0003800000 */
.L_x_381:
        /* <DEDUP_REMOVED lines=13> */
.L_x_384:
[----:B------:R-:W-:Y:S05]  /*1eb00*/  BSYNC B1 ;  /* 0x0000000000017941 */ /* 0x000fea0003800000 */
.L_x_383:
        /* <DEDUP_REMOVED lines=13> */
.L_x_386:
[----:B------:R-:W-:Y:S05]  /*1ebe0*/  BSYNC B1 ;  /* 0x0000000000017941 */ /* 0x000fea0003800000 */
.L_x_385:
        /* <DEDUP_REMOVED lines=13> */
.L_x_388:
[----:B------:R-:W-:Y:S05]  /*1ecc0*/  BSYNC B1 ;  /* 0x0000000000017941 */ /* 0x000fea0003800000 */
.L_x_387:
        /* <DEDUP_REMOVED lines=13> */
.L_x_390:
[----:B------:R-:W-:Y:S05]  /*1eda0*/  BSYNC B1 ;  /* 0x0000000000017941 */ /* 0x000fea0003800000 */
.L_x_389:
        /* <DEDUP_REMOVED lines=13> */
.L_x_392:
[----:B------:R-:W-:Y:S05]  /*1ee80*/  BSYNC B1 ;  /* 0x0000000000017941 */ /* 0x000fea0003800000 */
.L_x_391:
        /* <DEDUP_REMOVED lines=13> */
.L_x_394:
[----:B------:R-:W-:Y:S05]  /*1ef60*/  BSYNC B1 ;  /* 0x0000000000017941 */ /* 0x000fea0003800000 */
.L_x_393:
        /* <DEDUP_REMOVED lines=13> */
.L_x_396:
[----:B------:R-:W-:Y:S05]  /*1f040*/  BSYNC B1 ;  /* 0x0000000000017941 */ /* 0x000fea0003800000 */
.L_x_395:
        /* <DEDUP_REMOVED lines=13> */
.L_x_398:
[----:B------:R-:W-:Y:S05]  /*1f120*/  BSYNC B1 ;  /* 0x0000000000017941 */ /* 0x000fea0003800000 */
.L_x_397:
        /* <DEDUP_REMOVED lines=13> */
.L_x_400:
[----:B------:R-:W-:Y:S05]  /*1f200*/  BSYNC B1 ;  /* 0x0000000000017941 */ /* 0x000fea0003800000 */
.L_x_399:
        /* <DEDUP_REMOVED lines=13> */
.L_x_402:
[----:B------:R-:W-:Y:S05]  /*1f2e0*/  BSYNC B1 ;  /* 0x0000000000017941 */ /* 0x000fea0003800000 */
.L_x_401:
        /* <DEDUP_REMOVED lines=13> */
.L_x_404:
[----:B------:R-:W-:Y:S05]  /*1f3c0*/  BSYNC B1 ;  /* 0x0000000000017941 */ /* 0x000fea0003800000 */
.L_x_403:
        /* <DEDUP_REMOVED lines=13> */
.L_x_406:
[----:B------:R-:W-:Y:S05]  /*1f4a0*/  BSYNC B1 ;  /* 0x0000000000017941 */ /* 0x000fea0003800000 */
.L_x_405:
        /* <DEDUP_REMOVED lines=13> */
.L_x_408:
[----:B------:R-:W-:Y:S05]  /*1f580*/  BSYNC B1 ;  /* 0x0000000000017941 */ /* 0x000fea0003800000 */
.L_x_407:
        /* <DEDUP_REMOVED lines=13> */
.L_x_410:
[----:B------:R-:W-:Y:S05]  /*1f660*/  BSYNC B1 ;  /* 0x0000000000017941 */ /* 0x000fea0003800000 */
.L_x_409:
        /* <DEDUP_REMOVED lines=13> */
.L_x_412:
[----:B------:R-:W-:Y:S05]  /*1f740*/  BSYNC B1 ;  /* 0x0000000000017941 */ /* 0x000fea0003800000 */
.L_x_411:
        /* <DEDUP_REMOVED lines=13> */
.L_x_414:
[----:B------:R-:W-:Y:S05]  /*1f820*/  BSYNC B1 ;  /* 0x0000000000017941 */ /* 0x000fea0003800000 */
.L_x_413:
        /* <DEDUP_REMOVED lines=13> */
.L_x_416:
[----:B------:R-:W-:Y:S05]  /*1f900*/  BSYNC B1 ;  /* 0x0000000000017941 */ /* 0x000fea0003800000 */
.L_x_415:
        /* <DEDUP_REMOVED lines=13> */
.L_x_418:
[----:B------:R-:W-:Y:S05]  /*1f9e0*/  BSYNC B1 ;  /* 0x0000000000017941 */ /* 0x000fea0003800000 */
.L_x_417:
        /* <DEDUP_REMOVED lines=13> */
.L_x_420:
[----:B------:R-:W-:Y:S05]  /*1fac0*/  BSYNC B1 ;  /* 0x0000000000017941 */ /* 0x000fea0003800000 */
.L_x_419:
        /* <DEDUP_REMOVED lines=13> */
.L_x_422:
[----:B------:R-:W-:Y:S05]  /*1fba0*/  BSYNC B1 ;  /* 0x0000000000017941 */ /* 0x000fea0003800000 */
.L_x_421:
        /* <DEDUP_REMOVED lines=13> */
.L_x_424:
[----:B------:R-:W-:Y:S05]  /*1fc80*/  BSYNC B1 ;  /* 0x0000000000017941 */ /* 0x000fea0003800000 */
.L_x_423:
        /* <DEDUP_REMOVED lines=13> */
.L_x_426:
[----:B------:R-:W-:Y:S05]  /*1fd60*/  BSYNC B1 ;  /* 0x0000000000017941 */ /* 0x000fea0003800000 */
.L_x_425:
        /* <DEDUP_REMOVED lines=13> */
.L_x_428:
[----:B------:R-:W-:Y:S05]  /*1fe40*/  BSYNC B1 ;  /* 0x0000000000017941 */ /* 0x000fea0003800000 */
.L_x_427:
        /* <DEDUP_REMOVED lines=13> */
.L_x_430:
[----:B------:R-:W-:Y:S05]  /*1ff20*/  BSYNC B1 ;  /* 0x0000000000017941 */ /* 0x000fea0003800000 */
.L_x_429:
        /* <DEDUP_REMOVED lines=13> */
.L_x_432:
[----:B------:R-:W-:Y:S05]  /*20000*/  BSYNC B1 ;  /* 0x0000000000017941 */ /* 0x000fea0003800000 */
.L_x_431:
        /* <DEDUP_REMOVED lines=13> */
.L_x_434:
[----:B------:R-:W-:Y:S05]  /*200e0*/  BSYNC B1 ;  /* 0x0000000000017941 */ /* 0x000fea0003800000 */
.L_x_433:
        /* <DEDUP_REMOVED lines=13> */
.L_x_436:
[----:B------:R-:W-:Y:S05]  /*201c0*/  BSYNC B1 ;  /* 0x0000000000017941 */ /* 0x000fea0003800000 */
.L_x_435:
        /* <DEDUP_REMOVED lines=13> */
.L_x_438:
[----:B------:R-:W-:Y:S05]  /*202a0*/  BSYNC B1 ;  /* 0x0000000000017941 */ /* 0x000fea0003800000 */
.L_x_437:
        /* <DEDUP_REMOVED lines=13> */
.L_x_440:
[----:B------:R-:W-:Y:S05]  /*20380*/  BSYNC B1 ;  /* 0x0000000000017941 */ /* 0x000fea0003800000 */
.L_x_439:
        /* <DEDUP_REMOVED lines=13> */
.L_x_442:
[----:B------:R-:W-:Y:S05]  /*20460*/  BSYNC B1 ;  /* 0x0000000000017941 */ /* 0x000fea0003800000 */
.L_x_441:
        /* <DEDUP_REMOVED lines=13> */
.L_x_444:
[----:B------:R-:W-:Y:S05]  /*20540*/  BSYNC B1 ;  /* 0x0000000000017941 */ /* 0x000fea0003800000 */
.L_x_443:
        /* <DEDUP_REMOVED lines=13> */
.L_x_446:
[----:B------:R-:W-:Y:S05]  /*20620*/  BSYNC B1 ;  /* 0x0000000000017941 */ /* 0x000fea0003800000 */
.L_x_445:
        /* <DEDUP_REMOVED lines=13> */
.L_x_448:
[----:B------:R-:W-:Y:S05]  /*20700*/  BSYNC B1 ;  /* 0x0000000000017941 */ /* 0x000fea0003800000 */
.L_x_447:
        /* <DEDUP_REMOVED lines=13> */
.L_x_450:
[----:B------:R-:W-:Y:S05]  /*207e0*/  BSYNC B1 ;  /* 0x0000000000017941 */ /* 0x000fea0003800000 */
.L_x_449:
        /* <DEDUP_REMOVED lines=13> */
.L_x_452:
[----:B------:R-:W-:Y:S05]  /*208c0*/  BSYNC B1 ;  /* 0x0000000000017941 */ /* 0x000fea0003800000 */
.L_x_451:
        /* <DEDUP_REMOVED lines=13> */
.L_x_454:
[----:B------:R-:W-:Y:S05]  /*209a0*/  BSYNC B1 ;  /* 0x0000000000017941 */ /* 0x000fea0003800000 */
.L_x_453:
        /* <DEDUP_REMOVED lines=13> */
.L_x_456:
[----:B------:R-:W-:Y:S05]  /*20a80*/  BSYNC B1 ;  /* 0x0000000000017941 */ /* 0x000fea0003800000 */
.L_x_455:
        /* <DEDUP_REMOVED lines=13> */
.L_x_458:
[----:B------:R-:W-:Y:S05]  /*20b60*/  BSYNC B1 ;  /* 0x0000000000017941 */ /* 0x000fea0003800000 */
.L_x_457:
        /* <DEDUP_REMOVED lines=13> */
.L_x_460:
[----:B------:R-:W-:Y:S05]  /*20c40*/  BSYNC B1 ;  /* 0x0000000000017941 */ /* 0x000fea0003800000 */
.L_x_459:
        /* <DEDUP_REMOVED lines=13> */
.L_x_462:
[----:B------:R-:W-:Y:S05]  /*20d20*/  BSYNC B1 ;  /* 0x0000000000017941 */ /* 0x000fea0003800000 */
.L_x_461:
        /* <DEDUP_REMOVED lines=13> */
.L_x_464:
[----:B------:R-:W-:Y:S05]  /*20e00*/  BSYNC B1 ;  /* 0x0000000000017941 */ /* 0x000fea0003800000 */
.L_x_463:
        /* <DEDUP_REMOVED lines=13> */
.L_x_466:
[----:B------:R-:W-:Y:S05]  /*20ee0*/  BSYNC B1 ;  /* 0x0000000000017941 */ /* 0x000fea0003800000 */
.L_x_465:
        /* <DEDUP_REMOVED lines=13> */
.L_x_468:
[----:B------:R-:W-:Y:S05]  /*20fc0*/  BSYNC B1 ;  /* 0x0000000000017941 */ /* 0x000fea0003800000 */
.L_x_467:
        /* <DEDUP_REMOVED lines=13> */
.L_x_470:
[----:B------:R-:W-:Y:S05]  /*210a0*/  BSYNC B1 ;  /* 0x0000000000017941 */ /* 0x000fea0003800000 */
.L_x_469:
        /* <DEDUP_REMOVED lines=13> */
.L_x_472:
[----:B------:R-:W-:Y:S05]  /*21180*/  BSYNC B1 ;  /* 0x0000000000017941 */ /* 0x000fea0003800000 */
.L_x_471:
        /* <DEDUP_REMOVED lines=13> */
.L_x_474:
[----:B------:R-:W-:Y:S05]  /*21260*/  BSYNC B1 ;  /* 0x0000000000017941 */ /* 0x000fea0003800000 */
.L_x_473:
        /* <DEDUP_REMOVED lines=13> */
.L_x_476:
[----:B------:R-:W-:Y:S05]  /*21340*/  BSYNC B1 ;  /* 0x0000000000017941 */ /* 0x000fea0003800000 */
.L_x_475:
        /* <DEDUP_REMOVED lines=13> */
.L_x_478:
[----:B------:R-:W-:Y:S05]  /*21420*/  BSYNC B1 ;  /* 0x0000000000017941 */ /* 0x000fea0003800000 */
.L_x_477:
        /* <DEDUP_REMOVED lines=13> */
.L_x_480:
[----:B------:R-:W-:Y:S05]  /*21500*/  BSYNC B1 ;  /* 0x0000000000017941 */ /* 0x000fea0003800000 */
.L_x_479:
        /* <DEDUP_REMOVED lines=13> */
.L_x_482:
[----:B------:R-:W-:Y:S05]  /*215e0*/  BSYNC B1 ;  /* 0x0000000000017941 */ /* 0x000fea0003800000 */
.L_x_481:
        /* <DEDUP_REMOVED lines=13> */
.L_x_484:
[----:B------:R-:W-:Y:S05]  /*216c0*/  BSYNC B1 ;  /* 0x0000000000017941 */ /* 0x000fea0003800000 */
.L_x_483:
        /* <DEDUP_REMOVED lines=13> */
.L_x_486:
[----:B------:R-:W-:Y:S05]  /*217a0*/  BSYNC B1 ;  /* 0x0000000000017941 */ /* 0x000fea0003800000 */
.L_x_485:
        /* <DEDUP_REMOVED lines=13> */
.L_x_488:
[----:B------:R-:W-:Y:S05]  /*21880*/  BSYNC B1 ;  /* 0x0000000000017941 */ /* 0x000fea0003800000 */
.L_x_487:
        /* <DEDUP_REMOVED lines=13> */
.L_x_490:
[----:B------:R-:W-:Y:S05]  /*21960*/  BSYNC B1 ;  /* 0x0000000000017941 */ /* 0x000fea0003800000 */
.L_x_489:
        /* <DEDUP_REMOVED lines=13> */
.L_x_492:
[----:B------:R-:W-:Y:S05]  /*21a40*/  BSYNC B1 ;  /* 0x0000000000017941 */ /* 0x000fea0003800000 */
.L_x_491:
        /* <DEDUP_REMOVED lines=13> */
.L_x_494:
[----:B------:R-:W-:Y:S05]  /*21b20*/  BSYNC B1 ;  /* 0x0000000000017941 */ /* 0x000fea0003800000 */
.L_x_493:
        /* <DEDUP_REMOVED lines=13> */
.L_x_496:
[----:B------:R-:W-:Y:S05]  /*21c00*/  BSYNC B1 ;  /* 0x0000000000017941 */ /* 0x000fea0003800000 */
.L_x_495:
        /* <DEDUP_REMOVED lines=13> */
.L_x_498:
[----:B------:R-:W-:Y:S05]  /*21ce0*/  BSYNC B1 ;  /* 0x0000000000017941 */ /* 0x000fea0003800000 */
.L_x_497:
        /* <DEDUP_REMOVED lines=13> */
.L_x_500:
[----:B------:R-:W-:Y:S05]  /*21dc0*/  BSYNC B1 ;  /* 0x0000000000017941 */ /* 0x000fea0003800000 */
.L_x_499:
        /* <DEDUP_REMOVED lines=13> */
.L_x_502:
[----:B------:R-:W-:Y:S05]  /*21ea0*/  BSYNC B1 ;  /* 0x0000000000017941 */ /* 0x000fea0003800000 */
.L_x_501:
        /* <DEDUP_REMOVED lines=13> */
.L_x_504:
[----:B------:R-:W-:Y:S05]  /*21f80*/  BSYNC B1 ;  /* 0x0000000000017941 */ /* 0x000fea0003800000 */
.L_x_503:
        /* <DEDUP_REMOVED lines=13> */
.L_x_506:
[----:B------:R-:W-:Y:S05]  /*22060*/  BSYNC B1 ;  /* 0x0000000000017941 */ /* 0x000fea0003800000 */
.L_x_505:
        /* <DEDUP_REMOVED lines=13> */
.L_x_508:
[----:B------:R-:W-:Y:S05]  /*22140*/  BSYNC B1 ;  /* 0x0000000000017941 */ /* 0x000fea0003800000 */
.L_x_507:
        /* <DEDUP_REMOVED lines=13> */
.L_x_510:
[----:B------:R-:W-:Y:S05]  /*22220*/  BSYNC B1 ;  /* 0x0000000000017941 */ /* 0x000fea0003800000 */
.L_x_509:
        /* <DEDUP_REMOVED lines=13> */
.L_x_512:
[----:B------:R-:W-:Y:S05]  /*22300*/  BSYNC B1 ;  /* 0x0000000000017941 */ /* 0x000fea0003800000 */
.L_x_511:
        /* <DEDUP_REMOVED lines=13> */
.L_x_514:
[----:B------:R-:W-:Y:S05]  /*223e0*/  BSYNC B1 ;  /* 0x0000000000017941 */ /* 0x000fea0003800000 */
.L_x_513:
        /* <DEDUP_REMOVED lines=13> */
.L_x_516:
[----:B------:R-:W-:Y:S05]  /*224c0*/  BSYNC B1 ;  /* 0x0000000000017941 */ /* 0x000fea0003800000 */
.L_x_515:
        /* <DEDUP_REMOVED lines=13> */
.L_x_518:
[----:B------:R-:W-:Y:S05]  /*225a0*/  BSYNC B1 ;  /* 0x0000000000017941 */ /* 0x000fea0003800000 */
.L_x_517:
        /* <DEDUP_REMOVED lines=13> */
.L_x_520:
[----:B------:R-:W-:Y:S05]  /*22680*/  BSYNC B1 ;  /* 0x0000000000017941 */ /* 0x000fea0003800000 */
.L_x_519:
        /* <DEDUP_REMOVED lines=13> */
.L_x_522:
[----:B------:R-:W-:Y:S05]  /*22760*/  BSYNC B1 ;  /* 0x0000000000017941 */ /* 0x000fea0003800000 */
.L_x_521:
        /* <DEDUP_REMOVED lines=13> */
.L_x_524:
[----:B------:R-:W-:Y:S05]  /*22840*/  BSYNC B1 ;  /* 0x0000000000017941 */ /* 0x000fea0003800000 */
.L_x_523:
        /* <DEDUP_REMOVED lines=13> */
.L_x_526:
[----:B------:R-:W-:Y:S05]  /*22920*/  BSYNC B1 ;  /* 0x0000000000017941 */ /* 0x000fea0003800000 */
.L_x_525:
        /* <DEDUP_REMOVED lines=13> */
.L_x_528:
[----:B------:R-:W-:Y:S05]  /*22a00*/  BSYNC B1 ;  /* 0x0000000000017941 */ /* 0x000fea0003800000 */
.L_x_527:
        /* <DEDUP_REMOVED lines=13> */
.L_x_530:
[----:B------:R-:W-:Y:S05]  /*22ae0*/  BSYNC B1 ;  /* 0x0000000000017941 */ /* 0x000fea0003800000 */
.L_x_529:
        /* <DEDUP_REMOVED lines=13> */
.L_x_532:
[----:B------:R-:W-:Y:S05]  /*22bc0*/  BSYNC B1 ;  /* 0x0000000000017941 */ /* 0x000fea0003800000 */
.L_x_531:
        /* <DEDUP_REMOVED lines=13> */
.L_x_534:
[----:B------:R-:W-:Y:S05]  /*22ca0*/  BSYNC B1 ;  /* 0x0000000000017941 */ /* 0x000fea0003800000 */
.L_x_533:
        /* <DEDUP_REMOVED lines=13> */
.L_x_536:
[----:B------:R-:W-:Y:S05]  /*22d80*/  BSYNC B1 ;  /* 0x0000000000017941 */ /* 0x000fea0003800000 */
.L_x_535:
        /* <DEDUP_REMOVED lines=13> */
.L_x_538:
[----:B------:R-:W-:Y:S05]  /*22e60*/  BSYNC B1 ;  /* 0x0000000000017941 */ /* 0x000fea0003800000 */
.L_x_537:
        /* <DEDUP_REMOVED lines=13> */
.L_x_540:
[----:B------:R-:W-:Y:S05]  /*22f40*/  BSYNC B1 ;  /* 0x0000000000017941 */ /* 0x000fea0003800000 */
.L_x_539:
        /* <DEDUP_REMOVED lines=13> */
.L_x_542:
[----:B------:R-:W-:Y:S05]  /*23020*/  BSYNC B1 ;  /* 0x0000000000017941 */ /* 0x000fea0003800000 */
.L_x_541:
        /* <DEDUP_REMOVED lines=13> */
.L_x_544:
[----:B------:R-:W-:Y:S05]  /*23100*/  BSYNC B1 ;  /* 0x0000000000017941 */ /* 0x000fea0003800000 */
.L_x_543:
        /* <DEDUP_REMOVED lines=13> */
.L_x_546:
[----:B------:R-:W-:Y:S05]  /*231e0*/  BSYNC B1 ;  /* 0x0000000000017941 */ /* 0x000fea0003800000 */
.L_x_545:
[----:B--234-:R-:W2:Y:S01]  /*231f0*/  LDL.LU R3, [R1+0x444] ;  /* 0x0004440001037983 */ /* 0x01cea20000300800 */
[----:B-----5:R-:W-:Y:S01]  /*23200*/  LOP3.LUT R6, R6, 0xff, RZ, 0xc0, !PT ;  /* 0x000000ff06067812 */ /* 0x020fe200078ec0ff */
[----:B------:R-:W-:Y:S01]  /*23210*/  BSSY B1, `(.L_x_547) ;  /* 0x000000b000017945 */ /* 0x000fe20003800000 */
[----:B------:R-:W-:Y:S02]  /*23220*/  ISETP.LT.OR P3, PT, R0, 0xf9, !P2 ;  /* 0x000000f90000780c */ /* 0x000fe40005761670 */
[----:B------:R-:W-:Y:S02]  /*23230*/  F2FP.F16.E5M2.UNPACK_B R6, R6 ;  /* 0x00000006ff06723e */ /* 0x000fe400020004ff */
[----:B------:R-:W-:-:S03]  /*23240*/  PRMT R2, RZ, 0x7610, R2 ;  /* 0x00007610ff027816 */ /* 0x000fc60000000002 */
[----:B------:R-:W-:-:S05]  /*23250*/  HADD2.F32 R6, -RZ, R6.H0_H0 ;  /* 0x20000006ff067230 */ /* 0x000fca0000004100 */
[----:B------:R-:W-:-:S04]  /*23260*/  FMUL R6, R6, UR21 ;  /* 0x0000001506067c20 */ /* 0x000fc80008400000 */
[----:B--2---:R-:W-:-:S05]  /*23270*/  FFMA R6, R3, UR20, R6 ;  /* 0x0000001403067c23 */ /* 0x004fca0008000006 */
[----:B------:R-:W-:-:S05]  /*23280*/  F2FP.SATFINITE.E5M2.F32.PACK_AB_MERGE_C R3, RZ, R6, RZ ;  /* 0x00000006ff03723e */ /* 0x000fca00048060ff */
[----:B------:R2:W-:Y:S01]  /*23290*/  @!P1 STG.E.U8 desc[UR14][R30.64+0xf9], R3 ;  /* 0x0000f9031e009986 */ /* 0x0005e2000c10110e */
[----:B------:R-:W-:Y:S05]  /*232a0*/  @P3 BRA `(.L_x_548) ;  /* 0x0000000000043947 */ /* 0x000fea0003800000 */
[----:B------:R3:W5:Y:S02]  /*232b0*/  LDG.E.U8 R2, desc[UR14][R4.64+0xf8] ;  /* 0x0000f80e04027981 */ /* 0x000764000c1e1100 */
.L_x_548:
[----:B------:R-:W-:Y:S05]  /*232c0*/  BSYNC B1 ;  /* 0x0000000000017941 */ /* 0x000fea0003800000 */
.L_x_547:
[----:B--2---:R-:W2:Y:S01]  /*232d0*/  LDL.LU R3, [R1+0x448] ;  /* 0x0004480001037983 */ /* 0x004ea20000300800 */
        /* <DEDUP_REMOVED lines=12> */
.L_x_550:
[----:B------:R-:W-:Y:S05]  /*233a0*/  BSYNC B1 ;  /* 0x0000000000017941 */ /* 0x000fea0003800000 */
.L_x_549:
[----:B------:R-:W-:Y:S05]  /*233b0*/  @P2 BRA `(.L_x_551) ;  /* 0x0000004800842947 */ /* 0x000fea0003800000 */
[----:B------:R-:W2:Y:S01]  /*233c0*/  LDL.LU R2, [R1+0x44c] ;  /* 0x00044c0001027983 */ /* 0x000ea20000300800 */
[----:B-----5:R-:W-:-:S04]  /*233d0*/  LOP3.LUT R0, R0, 0xff, RZ, 0xc0, !PT ;  /* 0x000000ff00007812 */ /* 0x020fc800078ec0ff */
[----:B------:R-:W-:-:S05]  /*233e0*/  F2FP.F16.E5M2.UNPACK_B R0, R0 ;  /* 0x00000000ff00723e */ /* 0x000fca00020004ff */
[----:B------:R-:W-:-:S05]  /*233f0*/  HADD2.F32 R0, -RZ, R0.H0_H0 ;  /* 0x20000000ff007230 */ /* 0x000fca0000004100 */
[----:B------:R-:W-:-:S04]  /*23400*/  FMUL R0, R0, UR21 ;  /* 0x0000001500007c20 */ /* 0x000fc80008400000 */
[----:B--2---:R-:W-:-:S05]  /*23410*/  FFMA R0, R2, UR20, R0 ;  /* 0x0000001402007c23 */ /* 0x004fca0008000000 */
[----:B------:R-:W-:-:S05]  /*23420*/  F2FP.SATFINITE.E5M2.F32.PACK_AB_MERGE_C R3, RZ, R0, RZ ;  /* 0x00000000ff03723e */ /* 0x000fca00048060ff */
[----:B------:R2:W-:Y:S01]  /*23430*/  STG.E.U8 desc[UR14][R28.64+0xf9], R3 ;  /* 0x0000f9031c007986 */ /* 0x0005e2000c10110e */
[----:B------:R-:W-:Y:S05]  /*23440*/  BRA `(.L_x_551) ;  /* 0x0000004800607947 */ /* 0x000fea0003800000 */
.L_x_38:
[----:B------:R-:W-:Y:S01]  /*23450*/  ISETP.GE.AND P1, PT, R34, 0x1, PT ;  /* 0x000000012200780c */ /* 0x000fe20003f26270 */
[----:B------:R-:W-:Y:S01]  /*23460*/  FMUL R3, R3, UR20 ;  /* 0x0000001403037c20 */ /* 0x000fe20008400000 */
[----:B------:R-:W2:Y:S02]  /*23470*/  LDL.LU R37, [R1+0x200] ;  /* 0x0002000001257983 */ /* 0x000ea40000300800 */
[----:B------:R-:W-:Y:S02]  /*23480*/  ISETP.LT.OR P2, PT, R0, 0x2, !P1 ;  /* 0x000000020000780c */ /* 0x000fe40004f41670 */
[----:B------:R-:W-:Y:S01]  /*23490*/  F2FP.SATFINITE.E5M2.F32.PACK_AB_MERGE_C R3, RZ, R3, RZ ;  /* 0x00000003ff03723e */ /* 0x000fe200048060ff */
[----:B-----5:R-:W-:Y:S01]  /*234a0*/  FMUL R2, R2, UR20 ;  /* 0x0000001402027c20 */ /* 0x020fe20008400000 */
[----:B------:R-:W-:Y:S01]  /*234b0*/  FMUL R4, R4, UR20 ;  /* 0x0000001404047c20 */ /* 0x000fe20008400000 */
[----:B------:R-:W-:Y:S01]  /*234c0*/  FMUL R5, R5, UR20 ;  /* 0x0000001405057c20 */ /* 0x000fe20008400000 */
[----:B------:R-:W-:Y:S01]  /*234d0*/  ISETP.LT.OR P5, PT, R0, 0x9, !P1 ;  /* 0x000000090000780c */ /* 0x000fe20004fa1670 */
[----:B------:R-:W-:Y:S01]  /*234e0*/  FMUL R6, R6, UR20 ;  /* 0x0000001406067c20 */ /* 0x000fe20008400000 */
[----:B------:R-:W-:Y:S01]  /*234f0*/  FMUL R7, R7, UR20 ;  /* 0x0000001407077c20 */ /* 0x000fe20008400000 */
[----:B------:R-:W-:Y:S01]  /*23500*/  FMUL R8, R8, UR20 ;  /* 0x0000001408087c20 */ /* 0x000fe20008400000 */
[----:B------:R-:W-:Y:S01]  /*23510*/  FMUL R9, R9, UR20 ;  /* 0x0000001409097c20 */ /* 0x000fe20008400000 */
[----:B------:R-:W-:Y:S01]  /*23520*/  FMUL R10, R10, UR20 ;  /* 0x000000140a0a7c20 */ /* 0x000fe20008400000 */
[----:B------:R-:W-:Y:S01]  /*23530*/  FMUL R11, R11, UR20 ;  /* 0x000000140b0b7c20 */ /* 0x000fe20008400000 */
[----:B------:R0:W-:Y:S01]  /*23540*/  @!P2 STG.E.U8 desc[UR14][R24.64+0x1], R3 ;  /* 0x000001031800a986 */ /* 0x0001e2000c10110e */
[----:B------:R-:W-:-:S02]  /*23550*/  ISETP.LT.OR P2, PT, R0, 0x1, !P1 ;  /* 0x000000010000780c */ /* 0x000fc40004f41670 */
[----:B------:R-:W-:Y:S01]  /*23560*/  F2FP.SATFINITE.E5M2.F32.PACK_AB_MERGE_C R2, RZ, R2, RZ ;  /* 0x00000002ff02723e */ /* 0x000fe200048060ff */
[----:B------:R-:W-:Y:S01]  /*23570*/  FMUL R12, R12, UR20 ;  /* 0x000000140c0c7c20 */ /* 0x000fe20008400000 */
        /* <DEDUP_REMOVED lines=9> */
[----:B------:R-:W-:Y:S01]  /*23610*/  @!P2 STG.E.U8 desc[UR14][R24.64], R2 ;  /* 0x000000021800a986 */ /* 0x000fe2000c10110e */
[----:B------:R-:W-:Y:S01]  /*23620*/  ISETP.GE.AND P2, PT, R34, 0x9, PT ;  /* 0x000000092200780c */ /* 0x000fe20003f46270 */
[----:B------:R-:W-:Y:S01]  /*23630*/  FMUL R22, R22, UR20 ;  /* 0x0000001416167c20 */ /* 0x000fe20008400000 */
[----:B------:R-:W-:Y:S01]  /*23640*/  FMUL R23, R23, UR20 ;  /* 0x0000001417177c20 */ /* 0x000fe20008400000 */
[----:B------:R-:W-:Y:S01]  /*23650*/  FMUL R152, R152, UR20 ;  /* 0x0000001498987c20 */ /* 0x000fe20008400000 */
[----:B------:R-:W-:Y:S01]  /*23660*/  ISETP.LT.OR P3, PT, R0, 0x1, !P2 ;  /* 0x000000010000780c */ /* 0x000fe20005761670 */
[----:B------:R-:W-:Y:S01]  /*23670*/  FMUL R153, R153, UR20 ;  /* 0x0000001499997c20 */ /* 0x000fe20008400000 */
[----:B------:R-:W-:Y:S01]  /*23680*/  F2FP.SATFINITE.E5M2.F32.PACK_AB_MERGE_C R4, RZ, R4, RZ ;  /* 0x00000004ff04723e */ /* 0x000fe200048060ff */
[----:B------:R-:W-:Y:S01]  /*23690*/  FMUL R154, R154, UR20 ;  /* 0x000000149a9a7c20 */ /* 0x000fe20008400000 */
        /* <DEDUP_REMOVED lines=10> */
[----:B------:R-:W-:-:S02]  /*23740*/  ISETP.LT.OR P3, PT, R0, 0x2, !P2 ;  /* 0x000000020000780c */ /* 0x000fc40005761670 */
        /* <DEDUP_REMOVED lines=11> */
[----:B------:R3:W-:Y:S01]  /*23800*/  @!P3 STG.E.U8 desc[UR14][R26.64+0x1], R5 ;  /* 0x000001051a00b986 */ /* 0x0007e2000c10110e */
[----:B------:R-:W-:-:S03]  /*23810*/  ISETP.LT.OR P3, PT, R0, 0xa, !P1 ;  /* 0x0000000a0000780c */ /* 0x000fc60004f61670 */
[----:B------:R-:W-:Y:S01]  /*23820*/  @!P5 STG.E.U8 desc[UR14][R24.64+0x8], R6 ;  /* 0x000008061800d986 */ /* 0x000fe2000c10110e */
[----:B------:R-:W-:Y:S02]  /*23830*/  ISETP.LT.OR P5, PT, R0, 0x9, !P2 ;  /* 0x000000090000780c */ /* 0x000fe400057a1670 */
[----:B------:R-:W-:Y:S01]  /*23840*/  F2FP.SATFINITE.E5M2.F32.PACK_AB_MERGE_C R8, RZ, R8, RZ ;  /* 0x00000008ff08723e */ /* 0x000fe200048060ff */
[----:B------:R-:W4:Y:S01]  /*23850*/  LDL.LU R36, [R1+0x204] ;  /* 0x0002040001247983 */ /* 0x000f220000300800 */
[----:B------:R-:W-:Y:S02]  /*23860*/  F2FP.SATFINITE.E5M2.F32.PACK_AB_MERGE_C R9, RZ, R9, RZ ;  /* 0x00000009ff09723e */ /* 0x000fe400048060ff */
[----:B------:R-:W-:Y:S01]  /*23870*/  F2FP.SATFINITE.E5M2.F32.PACK_AB_MERGE_C R10, RZ, R10, RZ ;  /* 0x0000000aff0a723e */ /* 0x000fe200048060ff */
[----:B------:R-:W-:Y:S01]  /*23880*/  FMUL R172, R172, UR20 ;  /* 0x00000014acac7c20 */ /* 0x000fe20008400000 */
[----:B------:R-:W-:Y:S01]  /*23890*/  F2FP.SATFINITE.E5M2.F32.PACK_AB_MERGE_C R11, RZ, R11, RZ ;  /* 0x0000000bff0b723e */ /* 0x000fe200048060ff */
[----:B------:R-:W-:Y:S01]  /*238a0*/  @!P3 STG.E.U8 desc[UR14][R24.64+0x9], R7 ;  /* 0x000009071800b986 */ /* 0x000fe2000c10110e */
[----:B------:R-:W-:-:S03]  /*238b0*/  ISETP.LT.OR P3, PT, R0, 0xa, !P2 ;  /* 0x0000000a0000780c */ /* 0x000fc60005761670 */
[----:B------:R-:W-:Y:S01]  /*238c0*/  @!P5 STG.E.U8 desc[UR14][R26.64+0x8], R8 ;  /* 0x000008081a00d986 */ /* 0x000fe2000c10110e */
[C---:B------:R-:W-:Y:S02]  /*238d0*/  ISETP.LT.OR P5, PT, R0.reuse, 0x11, !P1 ;  /* 0x000000110000780c */ /* 0x040fe40004fa1670 */
        /* <DEDUP_REMOVED lines=14> */
[----:B------:R-:W4:Y:S04]  /*239c0*/  LDL.LU R32, [R1+0x210] ;  /* 0x0002100001207983 */ /* 0x000f280000300800 */
[----:B------:R-:W-:Y:S01]  /*239d0*/  @!P3 STG.E.U8 desc[UR14][R24.64+0x11], R11 ;  /* 0x0000110b1800b986 */ /* 0x000fe2000c10110e */
[----:B------:R-:W-:-:S03]  /*239e0*/  ISETP.LT.OR P3, PT, R0, 0x12, !P2 ;  /* 0x000000120000780c */ /* 0x000fc60005761670 */
[----:B------:R-:W-:Y:S01]  /*239f0*/  @!P5 STG.E.U8 desc[UR14][R26.64+0x10], R12 ;  /* 0x0000100c1a00d986 */ /* 0x000fe2000c10110e */
[----:B------:R-:W-:Y:S02]  /*23a00*/  ISETP.LT.OR P5, PT, R0, 0x19, !P1 ;  /* 0x000000190000780c */ /* 0x000fe40004fa1670 */
[----:B------:R-:W-:Y:S01]  /*23a10*/  F2FP.SATFINITE.E5M2.F32.PACK_AB_MERGE_C R19, RZ, R19, RZ ;  /* 0x00000013ff13723e */ /* 0x000fe200048060ff */
[----:B------:R-:W-:Y:S01]  /*23a20*/  FMUL R174, R174, UR20 ;  /* 0x00000014aeae7c20 */ /* 0x000fe20008400000 */
[----:B------:R-:W-:Y:S01]  /*23a30*/  F2FP.SATFINITE.E5M2.F32.PACK_AB_MERGE_C R20, RZ, R20, RZ ;  /* 0x00000014ff14723e */ /* 0x000fe200048060ff */
[----:B------:R-:W-:Y:S01]  /*23a40*/  FMUL R175, R175, UR20 ;  /* 0x00000014afaf7c20 */ /* 0x000fe20008400000 */
[----:B------:R-:W-:Y:S01]  /*23a50*/  F2FP.SATFINITE.E5M2.F32.PACK_AB_MERGE_C R21, RZ, R21, RZ ;  /* 0x00000015ff15723e */ /* 0x000fe200048060ff */
[----:B------:R-:W-:Y:S01]  /*23a60*/  FMUL R176, R176, UR20 ;  /* 0x00000014b0b07c20 */ /* 0x000fe20008400000 */
[C---:B------:R-:W-:Y:S01]  /*23a70*/  ISETP.LT.OR P6, PT, R0.reuse, 0x29, !P2 ;  /* 0x000000290000780c */ /* 0x040fe200057c1670 */
        /* <DEDUP_REMOVED lines=10> */
[----:B------:R-:W-:Y:S01]  /*23b20*/  F2FP.SATFINITE.E5M2.F32.PACK_AB_MERGE_C R153, RZ, R153, RZ ;  /* 0x00000099ff99723e */ /* 0x000fe200048060ff */
        /* <DEDUP_REMOVED lines=37> */
[----:B0-----:R-:W-:Y:S01]  /*23d80*/  F2FP.SATFINITE.E5M2.F32.PACK_AB_MERGE_C R3, RZ, R166, RZ ;  /* 0x000000a6ff03723e */ /* 0x001fe200048060ff */
[----:B------:R-:W-:Y:S01]  /*23d90*/  FMUL R189, R189, UR20 ;  /* 0x00000014bdbd7c20 */ /* 0x000fe20008400000 */
[----:B------:R-:W-:Y:S01]  /*23da0*/  F2FP.SATFINITE.E5M2.F32.PACK_AB_MERGE_C R167, RZ, R167, RZ ;  /* 0x000000a7ffa7723e */ /* 0x000fe200048060ff */
[----:B------:R-:W-:Y:S01]  /*23db0*/  FMUL R190, R190, UR20 ;  /* 0x00000014bebe7c20 */ /* 0x000fe20008400000 */
[----:B---3--:R-:W-:Y:S01]  /*23dc0*/  F2FP.SATFINITE.E5M2.F32.PACK_AB_MERGE_C R5, RZ, R168, RZ ;  /* 0x000000a8ff05723e */ /* 0x008fe200048060ff */
[----:B------:R-:W-:Y:S01]  /*23dd0*/  FMUL R191, R191, UR20 ;  /* 0x00000014bfbf7c20 */ /* 0x000fe20008400000 */
[----:B------:R-:W-:Y:S01]  /*23de0*/  F2FP.SATFINITE.E5M2.F32.PACK_AB_MERGE_C R169, RZ, R169, RZ ;  /* 0x000000a9ffa9723e */ /* 0x000fe200048060ff */
[----:B------:R-:W-:Y:S01]  /*23df0*/  @!P3 STG.E.U8 desc[UR14][R24.64+0x29], R23 ;  /* 0x000029171800b986 */ /* 0x000fe2000c10110e */
[----:B------:R-:W-:-:S03]  /*23e00*/  ISETP.LT.OR P3, PT, R0, 0x31, !P1 ;  /* 0x000000310000780c */ /* 0x000fc60004f61670 */
[----:B------:R-:W-:Y:S01]  /*23e10*/  @!P6 STG.E.U8 desc[UR14][R26.64+0x28], R152 ;  /* 0x000028981a00e986 */ /* 0x000fe2000c10110e */
[----:B------:R-:W-:-:S03]  /*23e20*/  ISETP.LT.OR P6, PT, R0, 0x32, !P1 ;  /* 0x000000320000780c */ /* 0x000fc60004fc1670 */
[----:B------:R-:W-:Y:S01]  /*23e30*/  @!P5 STG.E.U8 desc[UR14][R26.64+0x29], R153 ;  /* 0x000029991a00d986 */ /* 0x000fe2000c10110e */
[----:B------:R-:W-:Y:S02]  /*23e40*/  ISETP.LT.OR P5, PT, R0, 0x31, !P2 ;  /* 0x000000310000780c */ /* 0x000fe400057a1670 */
[----:B------:R-:W-:Y:S01]  /*23e50*/  F2FP.SATFINITE.E5M2.F32.PACK_AB_MERGE_C R171, RZ, R171, RZ ;  /* 0x000000abffab723e */ /* 0x000fe200048060ff */
[----:B------:R-:W-:Y:S01]  /*23e60*/  FMUL R192, R192, UR20 ;  /* 0x00000014c0c07c20 */ /* 0x000fe20008400000 */
[----:B------:R-:W-:Y:S01]  /*23e70*/  F2FP.SATFINITE.E5M2.F32.PACK_AB_MERGE_C R173, RZ, R173, RZ ;  /* 0x000000adffad723e */ /* 0x000fe200048060ff */
[----:B------:R-:W-:Y:S01]  /*23e80*/  @!P3 STG.E.U8 desc[UR14][R24.64+0x30], R154 ;  /* 0x0000309a1800b986 */ /* 0x000fe2000c10110e */
[----:B------:R-:W-:-:S03]  /*23e90*/  ISETP.LT.OR P3, PT, R0, 0x32, !P2 ;  /* 0x000000320000780c */ /* 0x000fc60005761670 */
[----:B------:R-:W-:Y:S01]  /*23ea0*/  @!P6 STG.E.U8 desc[UR14][R24.64+0x31], R155 ;  /* 0x0000319b1800e986 */ /* 0x000fe2000c10110e */
[----:B------:R-:W-:-:S03]  /*23eb0*/  ISETP.LT.OR P6, PT, R0, 0x39, !P1 ;  /* 0x000000390000780c */ /* 0x000fc60004fc1670 */
[----:B------:R-:W-:Y:S01]  /*23ec0*/  @!P5 STG.E.U8 desc[UR14][R26.64+0x30], R156 ;  /* 0x0000309c1a00d986 */ /* 0x000fe2000c10110e */
[----:B------:R-:W-:Y:S01]  /*23ed0*/  ISETP.LT.OR P5, PT, R0, 0x3a, !P1 ;  /* 0x0000003a0000780c */ /* 0x000fe20004fa1670 */
[----:B------:R-:W-:Y:S01]  /*23ee0*/  FMUL R193, R193, UR20 ;  /* 0x00000014c1c17c20 */ /* 0x000fe20008400000 */
[----:B------:R-:W-:Y:S01]  /*23ef0*/  FMUL R194, R194, UR20 ;  /* 0x00000014c2c27c20 */ /* 0x000fe20008400000 */
[----:B------:R-:W-:Y:S01]  /*23f00*/  FMUL R195, R195, UR20 ;  /* 0x00000014c3c37c20 */ /* 0x000fe20008400000 */
[----:B------:R-:W-:Y:S01]  /*23f10*/  FMUL R196, R196, UR20 ;  /* 0x00000014c4c47c20 */ /* 0x000fe20008400000 */
        /* <DEDUP_REMOVED lines=30> */
[----:B------:R0:W-:Y:S01]  /*24100*/  @!P3 STG.E.U8 desc[UR14][R24.64+0x48], R3 ;  /* 0x000048031800b986 */ /* 0x0001e2000c10110e */
[----:B------:R-:W-:-:S03]  /*24110*/  ISETP.LT.OR P3, PT, R0, 0x4a, !P2 ;  /* 0x0000004a0000780c */ /* 0x000fc60005761670 */
[----:B------:R-:W-:Y:S01]  /*24120*/  @!P6 STG.E.U8 desc[UR14][R24.64+0x49], R167 ;  /* 0x000049a71800e986 */ /* 0x000fe2000c10110e */
[----:B------:R-:W-:-:S03]  /*24130*/  ISETP.LT.OR P6, PT, R0, 0x51, !P1 ;  /* 0x000000510000780c */ /* 0x000fc60004fc1670 */
[----:B------:R3:W-:Y:S01]  /*24140*/  @!P5 STG.E.U8 desc[UR14][R26.64+0x48], R5 ;  /* 0x000048051a00d986 */ /* 0x0007e2000c10110e */
[C---:B------:R-:W-:Y:S02]  /*24150*/  ISETP.LT.OR P5, PT, R0.reuse, 0x52, !P1 ;  /* 0x000000520000780c */ /* 0x040fe40004fa1670 */
[----:B0-----:R-:W-:Y:S01]  /*24160*/  F2FP.SATFINITE.E5M2.F32.PACK_AB_MERGE_C R3, RZ, R170, RZ ;  /* 0x000000aaff03723e */ /* 0x001fe200048060ff */
[----:B------:R-:W-:Y:S02]  /*24170*/  FMUL R209, R209, UR20 ;  /* 0x00000014d1d17c20 */ /* 0x000fe40008400000 */
[----:B------:R-:W-:Y:S01]  /*24180*/  @!P3 STG.E.U8 desc[UR14][R26.64+0x49], R169 ;  /* 0x000049a91a00b986 */ /* 0x000fe2000c10110e */
[----:B------:R-:W-:-:S03]  /*24190*/  ISETP.LT.OR P3, PT, R0, 0x51, !P2 ;  /* 0x000000510000780c */ /* 0x000fc60005761670 */
[----:B------:R0:W-:Y:S01]  /*241a0*/  @!P6 STG.E.U8 desc[UR14][R24.64+0x50], R3 ;  /* 0x000050031800e986 */ /* 0x0001e2000c10110e */
[C---:B------:R-:W-:Y:S02]  /*241b0*/  ISETP.LT.OR P6, PT, R0.reuse, 0x52, !P2 ;  /* 0x000000520000780c */ /* 0x040fe400057c1670 */
[----:B---3--:R-:W-:Y:S01]  /*241c0*/  F2FP.SATFINITE.E5M2.F32.PACK_AB_MERGE_C R5, RZ, R172, RZ ;  /* 0x000000acff05723e */ /* 0x008fe200048060ff */
        /* <DEDUP_REMOVED lines=10> */
[----:B0-----:R-:W-:Y:S01]  /*24270*/  F2FP.SATFINITE.E5M2.F32.PACK_AB_MERGE_C R3, RZ, R174, RZ ;  /* 0x000000aeff03723e */ /* 0x001fe200048060ff */
[----:B------:R-:W-:Y:S01]  /*24280*/  FMUL R214, R214, UR20 ;  /* 0x00000014d6d67c20 */ /* 0x000fe20008400000 */
[----:B------:R-:W-:Y:S01]  /*24290*/  F2FP.SATFINITE.E5M2.F32.PACK_AB_MERGE_C R175, RZ, R175, RZ ;  /* 0x000000afffaf723e */ /* 0x000fe200048060ff */
[----:B------:R-:W-:Y:S01]  /*242a0*/  FMUL R215, R215, UR20 ;  /* 0x00000014d7d77c20 */ /* 0x000fe20008400000 */
[----:B------:R-:W-:Y:S01]  /*242b0*/  FMUL R216, R216, UR20 ;  /* 0x00000014d8d87c20 */ /* 0x000fe20008400000 */
[----:B------:R0:W-:Y:S01]  /*242c0*/  @!P5 STG.E.U8 desc[UR14][R24.64+0x58], R3 ;  /* 0x000058031800d986 */ /* 0x0001e2000c10110e */
[C---:B------:R-:W-:Y:S02]  /*242d0*/  ISETP.LT.OR P5, PT, R0.reuse, 0x5a, !P2 ;  /* 0x0000005a0000780c */ /* 0x040fe400057a1670 */
[----:B---3--:R-:W-:Y:S01]  /*242e0*/  F2FP.SATFINITE.E5M2.F32.PACK_AB_MERGE_C R5, RZ, R176, RZ ;  /* 0x000000b0ff05723e */ /* 0x008fe200048060ff */
[----:B------:R-:W-:Y:S01]  /*242f0*/  @!P3 STG.E.U8 desc[UR14][R24.64+0x59], R175 ;  /* 0x000059af1800b986 */ /* 0x000fe2000c10110e */
[----:B------:R-:W-:-:S03]  /*24300*/  ISETP.LT.OR P3, PT, R0, 0x61, !P1 ;  /* 0x000000610000780c */ /* 0x000fc60004f61670 */
[----:B------:R3:W-:Y:S01]  /*24310*/  @!P6 STG.E.U8 desc[UR14][R26.64+0x58], R5 ;  /* 0x000058051a00e986 */ /* 0x0007e2000c10110e */
[----:B------:R-:W-:Y:S02]  /*24320*/  ISETP.LT.OR P6, PT, R0, 0x62, !P1 ;  /* 0x000000620000780c */ /* 0x000fe40004fc1670 */
[----:B------:R-:W-:Y:S01]  /*24330*/  F2FP.SATFINITE.E5M2.F32.PACK_AB_MERGE_C R177, RZ, R177, RZ ;  /* 0x000000b1ffb1723e */ /* 0x000fe200048060ff */
[----:B------:R-:W-:Y:S01]  /*24340*/  FMUL R217, R217, UR20 ;  /* 0x00000014d9d97c20 */ /* 0x000fe20008400000 */
[----:B0-----:R-:W-:Y:S01]  /*24350*/  F2FP.SATFINITE.E5M2.F32.PACK_AB_MERGE_C R3, RZ, R178, RZ ;  /* 0x000000b2ff03723e */ /* 0x001fe200048060ff */
[----:B------:R-:W-:Y:S01]  /*24360*/  FMUL R218, R218, UR20 ;  /* 0x00000014dada7c20 */ /* 0x000fe20008400000 */
[----:B------:R-:W-:Y:S01]  /*24370*/  F2FP.SATFINITE.E5M2.F32.PACK_AB_MERGE_C R179, RZ, R179, RZ ;  /* 0x000000b3ffb3723e */ /* 0x000fe200048060ff */
[----:B------:R-:W-:Y:S01]  /*24380*/  @!P5 STG.E.U8 desc[UR14][R26.64+0x59], R177 ;  /* 0x000059b11a00d986 */ /* 0x000fe2000c10110e */
[----:B------:R-:W-:-:S03]  /*24390*/  ISETP.LT.OR P5, PT, R0, 0x61, !P2 ;  /* 0x000000610000780c */ /* 0x000fc600057a1670 */
[----:B------:R0:W-:Y:S01]  /*243a0*/  @!P3 STG.E.U8 desc[UR14][R24.64+0x60], R3 ;  /* 0x000060031800b986 */ /* 0x0001e2000c10110e */
[----:B------:R-:W-:-:S03]  /*243b0*/  ISETP.LT.OR P3, PT, R0, 0x62, !P2 ;  /* 0x000000620000780c */ /* 0x000fc60005761670 */
[----:B------:R-:W-:Y:S01]  /*243c0*/  @!P6 STG.E.U8 desc[UR14][R24.64+0x61], R179 ;  /* 0x000061b31800e986 */ /* 0x000fe2000c10110e */
[----:B------:R-:W-:Y:S02]  /*243d0*/  ISETP.LT.OR P6, PT, R0, 0x69, !P1 ;  /* 0x000000690000780c */ /* 0x000fe40004fc1670 */
[----:B---3--:R-:W-:Y:S01]  /*243e0*/  F2FP.SATFINITE.E5M2.F32.PACK_AB_MERGE_C R5, RZ, R180, RZ ;  /* 0x000000b4ff05723e */ /* 0x008fe200048060ff */
[----:B------:R-:W-:Y:S01]  /*243f0*/  FMUL R219, R219, UR20 ;  /* 0x00000014dbdb7c20 */ /* 0x000fe20008400000 */
[----:B------:R-:W-:Y:S01]  /*24400*/  F2FP.SATFINITE.E5M2.F32.PACK_AB_MERGE_C R181, RZ, R181, RZ ;  /* 0x000000b5ffb5723e */ /* 0x000fe200048060ff */
[----:B------:R-:W-:Y:S01]  /*24410*/  FMUL R220, R220, UR20 ;  /* 0x00000014dcdc7c20 */ /* 0x000fe20008400000 */
[----:B------:R-:W-:Y:S01]  /*24420*/  FMUL R221, R221, UR20 ;  /* 0x00000014dddd7c20 */ /* 0x000fe20008400000 */
[----:B------:R3:W-:Y:S01]  /*24430*/  @!P5 STG.E.U8 desc[UR14][R26.64+0x60], R5 ;  /* 0x000060051a00d986 */ /* 0x0007e2000c10110e */
[C---:B------:R-:W-:Y:S02]  /*24440*/  ISETP.LT.OR P5, PT, R0.reuse, 0x6a, !P1 ;  /* 0x0000006a0000780c */ /* 0x040fe40004fa1670 */
[----:B0-----:R-:W-:Y:S01]  /*24450*/  F2FP.SATFINITE.E5M2.F32.PACK_AB_MERGE_C R3, RZ, R182, RZ ;  /* 0x000000b6ff03723e */ /* 0x001fe200048060ff */
[----:B------:R-:W-:Y:S01]  /*24460*/  @!P3 STG.E.U8 desc[UR14][R26.64+0x61], R181 ;  /* 0x000061b51a00b986 */ /* 0x000fe2000c10110e */
[----:B------:R-:W-:-:S03]  /*24470*/  ISETP.LT.OR P3, PT, R0, 0x69, !P2 ;  /* 0x000000690000780c */ /* 0x000fc60005761670 */
[----:B------:R0:W-:Y:S01]  /*24480*/  @!P6 STG.E.U8 desc[UR14][R24.64+0x68], R3 ;  /* 0x000068031800e986 */ /* 0x0001e2000c10110e */
[----:B------:R-:W-:Y:S02]  /*24490*/  ISETP.LT.OR P6, PT, R0, 0x6a, !P2 ;  /* 0x0000006a0000780c */ /* 0x000fe400057c1670 */
[----:B------:R-:W-:Y:S01]  /*244a0*/  F2FP.SATFINITE.E5M2.F32.PACK_AB_MERGE_C R183, RZ, R183, RZ ;  /* 0x000000b7ffb7723e */ /* 0x000fe200048060ff */
[----:B------:R-:W-:Y:S01]  /*244b0*/  FMUL R222, R222, UR20 ;  /* 0x00000014dede7c20 */ /* 0x000fe20008400000 */
[----:B---3--:R-:W-:Y:S01]  /*244c0*/  F2FP.SATFINITE.E5M2.F32.PACK_AB_MERGE_C R5, RZ, R184, RZ ;  /* 0x000000b8ff05723e */ /* 0x008fe200048060ff */
        /* <DEDUP_REMOVED lines=57> */
[----:B------:R-:W4:Y:S01]  /*24860*/  LDL.LU R39, [R1+0x214] ;  /* 0x0002140001277983 */ /* 0x000f220000300800 */
[----:B---3--:R-:W-:-:S03]  /*24870*/  F2FP.SATFINITE.E5M2.F32.PACK_AB_MERGE_C R5, RZ, R200, RZ ;  /* 0x000000c8ff05723e */ /* 0x008fc600048060ff */
[----:B------:R0:W-:Y:S01]  /*24880*/  @!P5 STG.E.U8 desc[UR14][R24.64+0x88], R3 ;  /* 0x000088031800d986 */ /* 0x0001e2000c10110e */
[----:B------:R-:W-:-:S03]  /*24890*/  ISETP.LT.OR P5, PT, R0, 0x8a, !P2 ;  /* 0x0000008a0000780c */ /* 0x000fc600057a1670 */
[----:B------:R-:W-:Y:S01]  /*248a0*/  @!P3 STG.E.U8 desc[UR14][R24.64+0x89], R199 ;  /* 0x000089c71800b986 */ /* 0x000fe2000c10110e */
[----:B------:R-:W-:-:S03]  /*248b0*/  ISETP.LT.OR P3, PT, R0, 0x91, !P1 ;  /* 0x000000910000780c */ /* 0x000fc60004f61670 */
[----:B------:R3:W-:Y:S01]  /*248c0*/  @!P6 STG.E.U8 desc[UR14][R26.64+0x88], R5 ;  /* 0x000088051a00e986 */ /* 0x0007e2000c10110e */
[----:B------:R-:W-:Y:S02]  /*248d0*/  ISETP.LT.OR P6, PT, R0, 0x92, !P1 ;  /* 0x000000920000780c */ /* 0x000fe40004fc1670 */
[----:B------:R-:W-:Y:S01]  /*248e0*/  F2FP.SATFINITE.E5M2.F32.PACK_AB_MERGE_C R201, RZ, R201, RZ ;  /* 0x000000c9ffc9723e */ /* 0x000fe200048060ff */
[----:B------:R-:W-:Y:S01]  /*248f0*/  FMUL R235, R235, UR20 ;  /* 0x00000014ebeb7c20 */ /* 0x000fe20008400000 */
[----:B0-----:R-:W-:Y:S01]  /*24900*/  F2FP.SATFINITE.E5M2.F32.PACK_AB_MERGE_C R3, RZ, R202, RZ ;  /* 0x000000caff03723e */ /* 0x001fe200048060ff */
[----:B------:R-:W4:Y:S01]  /*24910*/  LDL.LU R38, [R1+0x218] ;  /* 0x0002180001267983 */ /* 0x000f220000300800 */
[----:B------:R-:W-:Y:S01]  /*24920*/  F2FP.SATFINITE.E5M2.F32.PACK_AB_MERGE_C R203, RZ, R203, RZ ;  /* 0x000000cbffcb723e */ /* 0x000fe200048060ff */
[----:B------:R-:W-:Y:S01]  /*24930*/  FMUL R236, R236, UR20 ;  /* 0x00000014ecec7c20 */ /* 0x000fe20008400000 */
[----:B------:R-:W-:Y:S01]  /*24940*/  F2FP.SATFINITE.E5M2.F32.PACK_AB_MERGE_C R205, RZ, R205, RZ ;  /* 0x000000cdffcd723e */ /* 0x000fe200048060ff */
[----:B------:R-:W-:Y:S01]  /*24950*/  @!P5 STG.E.U8 desc[UR14][R26.64+0x89], R201 ;  /* 0x000089c91a00d986 */ /* 0x000fe2000c10110e */
[C---:B------:R-:W-:Y:S01]  /*24960*/  ISETP.LT.OR P5, PT, R0.reuse, 0x91, !P2 ;  /* 0x000000910000780c */ /* 0x040fe200057a1670 */
[----:B--2---:R-:W-:Y:S01]  /*24970*/  FMUL R2, R37, UR20 ;  /* 0x0000001425027c20 */ /* 0x004fe20008400000 */
[----:B---3--:R-:W-:Y:S01]  /*24980*/  F2FP.SATFINITE.E5M2.F32.PACK_AB_MERGE_C R5, RZ, R204, RZ ;  /* 0x000000ccff05723e */ /* 0x008fe200048060ff */
[----:B------:R0:W-:Y:S01]  /*24990*/  @!P3 STG.E.U8 desc[UR14][R24.64+0x90], R3 ;  /* 0x000090031800b986 */ /* 0x0001e2000c10110e */
[C---:B------:R-:W-:Y:S01]  /*249a0*/  ISETP.LT.OR P3, PT, R0.reuse, 0x92, !P2 ;  /* 0x000000920000780c */ /* 0x040fe20005761670 */
[----:B------:R-:W-:Y:S01]  /*249b0*/  FMUL R237, R237, UR20 ;  /* 0x00000014eded7c20 */ /* 0x000fe20008400000 */
[----:B------:R-:W-:Y:S01]  /*249c0*/  F2FP.SATFINITE.E5M2.F32.PACK_AB_MERGE_C R207, RZ, R207, RZ ;  /* 0x000000cfffcf723e */ /* 0x000fe200048060ff */
[----:B------:R-:W-:Y:S01]  /*249d0*/  @!P6 STG.E.U8 desc[UR14][R24.64+0x91], R203 ;  /* 0x000091cb1800e986 */ /* 0x000fe2000c10110e */
[----:B------:R-:W-:-:S02]  /*249e0*/  ISETP.LT.OR P6, PT, R0, 0x99, !P1 ;  /* 0x000000990000780c */ /* 0x000fc40004fc1670 */
[----:B------:R-:W-:Y:S01]  /*249f0*/  F2FP.SATFINITE.E5M2.F32.PACK_AB_MERGE_C R209, RZ, R209, RZ ;  /* 0x000000d1ffd1723e */ /* 0x000fe200048060ff */
[----:B------:R-:W2:Y:S01]  /*24a00*/  LDL.LU R37, [R1+0x21c] ;  /* 0x00021c0001257983 */ /* 0x000ea20000300800 */
[----:B------:R-:W-:Y:S02]  /*24a10*/  F2FP.SATFINITE.E5M2.F32.PACK_AB_MERGE_C R211, RZ, R211, RZ ;  /* 0x000000d3ffd3723e */ /* 0x000fe400048060ff */
[----:B------:R-:W-:Y:S01]  /*24a20*/  F2FP.SATFINITE.E5M2.F32.PACK_AB_MERGE_C R213, RZ, R213, RZ ;  /* 0x000000d5ffd5723e */ /* 0x000fe200048060ff */
[----:B------:R3:W-:Y:S01]  /*24a30*/  @!P5 STG.E.U8 desc[UR14][R26.64+0x90], R5 ;  /* 0x000090051a00d986 */ /* 0x0007e2000c10110e */
[C---:B------:R-:W-:Y:S02]  /*24a40*/  ISETP.LT.OR P5, PT, R0.reuse, 0x9a, !P1 ;  /* 0x0000009a0000780c */ /* 0x040fe40004fa1670 */
[----:B0-----:R-:W-:Y:S01]  /*24a50*/  F2FP.SATFINITE.E5M2.F32.PACK_AB_MERGE_C R3, RZ, R206, RZ ;  /* 0x000000ceff03723e */ /* 0x001fe200048060ff */
[----:B------:R-:W-:Y:S01]  /*24a60*/  @!P3 STG.E.U8 desc[UR14][R26.64+0x91], R205 ;  /* 0x000091cd1a00b986 */ /* 0x000fe2000c10110e */
[----:B------:R-:W-:-:S02]  /*24a70*/  ISETP.LT.OR P3, PT, R0, 0x99, !P2 ;  /* 0x000000990000780c */ /* 0x000fc40005761670 */
[----:B------:R-:W-:Y:S01]  /*24a80*/  F2FP.SATFINITE.E5M2.F32.PACK_AB_MERGE_C R215, RZ, R215, RZ ;  /* 0x000000d7ffd7723e */ /* 0x000fe200048060ff */
[----:B------:R0:W-:Y:S01]  /*24a90*/  @!P6 STG.E.U8 desc[UR14][R24.64+0x98], R3 ;  /* 0x000098031800e986 */ /* 0x0001e2000c10110e */
[C---:B------:R-:W-:Y:S02]  /*24aa0*/  ISETP.LT.OR P6, PT, R0.reuse, 0x9a, !P2 ;  /* 0x0000009a0000780c */ /* 0x040fe400057c1670 */
[----:B------:R-:W-:Y:S02]  /*24ab0*/  F2FP.SATFINITE.E5M2.F32.PACK_AB_MERGE_C R217, RZ, R217, RZ ;  /* 0x000000d9ffd9723e */ /* 0x000fe400048060ff */
[----:B---3--:R-:W-:Y:S01]  /*24ac0*/  F2FP.SATFINITE.E5M2.F32.PACK_AB_MERGE_C R5, RZ, R208, RZ ;  /* 0x000000d0ff05723e */ /* 0x008fe200048060ff */
[----:B------:R-:W-:Y:S01]  /*24ad0*/  @!P5 STG.E.U8 desc[UR14][R24.64+0x99], R207 ;  /* 0x000099cf1800d986 */ /* 0x000fe2000c10110e */
[C---:B------:R-:W-:Y:S02]  /*24ae0*/  ISETP.LT.OR P5, PT, R0.reuse, 0xa1, !P1 ;  /* 0x000000a10000780c */ /* 0x040fe40004fa1670 */
[----:B------:R-:W-:Y:S01]  /*24af0*/  F2FP.SATFINITE.E5M2.F32.PACK_AB_MERGE_C R219, RZ, R219, RZ ;  /* 0x000000dbffdb723e */ /* 0x000fe200048060ff */
[----:B------:R3:W-:Y:S01]  /*24b00*/  @!P3 STG.E.U8 desc[UR14][R26.64+0x98], R5 ;  /* 0x000098051a00b986 */ /* 0x0007e2000c10110e */
[----:B------:R-:W-:-:S02]  /*24b10*/  ISETP.LT.OR P3, PT, R0, 0xa2, !P1 ;  /* 0x000000a20000780c */ /* 0x000fc40004f61670 */
[----:B0-----:R-:W-:Y:S01]  /*24b20*/  F2FP.SATFINITE.E5M2.F32.PACK_AB_MERGE_C R3, RZ, R210, RZ ;  /* 0x000000d2ff03723e */ /* 0x001fe200048060ff */
[----:B------:R-:W-:Y:S01]  /*24b30*/  @!P6 STG.E.U8 desc[UR14][R26.64+0x99], R209 ;  /* 0x000099d11a00e986 */ /* 0x000fe2000c10110e */
[C---:B------:R-:W-:Y:S02]  /*24b40*/  ISETP.LT.OR P6, PT, R0.reuse, 0xa1, !P2 ;  /* 0x000000a10000780c */ /* 0x040fe400057c1670 */
[----:B------:R-:W-:Y:S02]  /*24b50*/  F2FP.SATFINITE.E5M2.F32.PACK_AB_MERGE_C R221, RZ, R221, RZ ;  /* 0x000000ddffdd723e */ /* 0x000fe400048060ff */
[----:B------:R-:W-:Y:S01]  /*24b60*/  F2FP.SATFINITE.E5M2.F32.PACK_AB_MERGE_C R223, RZ, R223, RZ ;  /* 0x000000dfffdf723e */ /* 0x000fe200048060ff */
[----:B------:R0:W-:Y:S01]  /*24b70*/  @!P5 STG.E.U8 desc[UR14][R24.64+0xa0], R3 ;  /* 0x0000a0031800d986 */ /* 0x0001e2000c10110e */
[C---:B------:R-:W-:Y:S02]  /*24b80*/  ISETP.LT.OR P5, PT, R0.reuse, 0xa2, !P2 ;  /* 0x000000a20000780c */ /* 0x040fe400057a1670 */
[----:B---3--:R-:W-:Y:S01]  /*24b90*/  F2FP.SATFINITE.E5M2.F32.PACK_AB_MERGE_C R5, RZ, R212, RZ ;  /* 0x000000d4ff05723e */ /* 0x008fe200048060ff */
[----:B------:R-:W-:Y:S01]  /*24ba0*/  @!P3 STG.E.U8 desc[UR14][R24.64+0xa1], R211 ;  /* 0x0000a1d31800b986 */ /* 0x000fe2000c10110e */
[----:B------:R-:W-:-:S02]  /*24bb0*/  ISETP.LT.OR P3, PT, R0, 0xa9, !P1 ;  /* 0x000000a90000780c */ /* 0x000fc40004f61670 */
[----:B------:R-:W-:Y:S01]  /*24bc0*/  F2FP.SATFINITE.E5M2.F32.PACK_AB_MERGE_C R225, RZ, R225, RZ ;  /* 0x000000e1ffe1723e */ /* 0x000fe200048060ff */
[----:B------:R3:W-:Y:S01]  /*24bd0*/  @!P6 STG.E.U8 desc[UR14][R26.64+0xa0], R5 ;  /* 0x0000a0051a00e986 */ /* 0x0007e2000c10110e */
[C---:B------:R-:W-:Y:S02]  /*24be0*/  ISETP.LT.OR P6, PT, R0.reuse, 0xaa, !P1 ;  /* 0x000000aa0000780c */ /* 0x040fe40004fc1670 */
[----:B------:R-:W-:Y:S02]  /*24bf0*/  F2FP.SATFINITE.E5M2.F32.PACK_AB_MERGE_C R227, RZ, R227, RZ ;  /* 0x000000e3ffe3723e */ /* 0x000fe400048060ff */
[----:B0-----:R-:W-:Y:S01]  /*24c00*/  F2FP.SATFINITE.E5M2.F32.PACK_AB_MERGE_C R3, RZ, R214, RZ ;  /* 0x000000d6ff03723e */ /* 0x001fe200048060ff */
[----:B------:R-:W-:Y:S01]  /*24c10*/  @!P5 STG.E.U8 desc[UR14][R26.64+0xa1], R213 ;  /* 0x0000a1d51a00d986 */ /* 0x000fe2000c10110e */
[C---:B------:R-:W-:Y:S02]  /*24c20*/  ISETP.LT.OR P5, PT, R0.reuse, 0xa9, !P2 ;  /* 0x000000a90000780c */ /* 0x040fe400057a1670 */
[----:B------:R-:W-:Y:S01]  /*24c30*/  F2FP.SATFINITE.E5M2.F32.PACK_AB_MERGE_C R229, RZ, R229, RZ ;  /* 0x000000e5ffe5723e */ /* 0x000fe200048060ff */
[----:B------:R0:W-:Y:S01]  /*24c40*/  @!P3 STG.E.U8 desc[UR14][R24.64+0xa8], R3 ;  /* 0x0000a8031800b986 */ /* 0x0001e2000c10110e */
[----:B------:R-:W-:-:S02]  /*24c50*/  ISETP.LT.OR P3, PT, R0, 0xaa, !P2 ;  /* 0x000000aa0000780c */ /* 0x000fc40005761670 */
[----:B---3--:R-:W-:Y:S01]  /*24c60*/  F2FP.SATFINITE.E5M2.F32.PACK_AB_MERGE_C R5, RZ, R216, RZ ;  /* 0x000000d8ff05723e */ /* 0x008fe200048060ff */
[----:B------:R-:W-:Y:S01]  /*24c70*/  @!P6 STG.E.U8 desc[UR14][R24.64+0xa9], R215 ;  /* 0x0000a9d71800e986 */ /* 0x000fe2000c10110e */
[C---:B------:R-:W-:Y:S02]  /*24c80*/  ISETP.LT.OR P6, PT, R0.reuse, 0xb1, !P1 ;  /* 0x000000b10000780c */ /* 0x040fe40004fc1670 */
        /* <DEDUP_REMOVED lines=19> */
[----:B------:R-:W-:-:S05]  /*24dc0*/  ISETP.LT.OR P6, PT, R0, 0xb9, !P2 ;  /* 0x000000b90000780c */ /* 0x000fca00057c1670 */
[----:B------:R0:W-:Y:S01]  /*24dd0*/  @!P5 STG.E.U8 desc[UR14][R24.64+0xb8], R3 ;  /* 0x0000b8031800d986 */ /* 0x0001e2000c10110e */
[C---:B------:R-:W-:Y:S02]  /*24de0*/  ISETP.LT.OR P5, PT, R0.reuse, 0xba, !P2 ;  /* 0x000000ba0000780c */ /* 0x040fe400057a1670 */
[----:B---3--:R-:W-:Y:S01]  /*24df0*/  F2FP.SATFINITE.E5M2.F32.PACK_AB_MERGE_C R5, RZ, R224, RZ ;  /* 0x000000e0ff05723e */ /* 0x008fe200048060ff */
[----:B------:R-:W-:Y:S01]  /*24e00*/  @!P3 STG.E.U8 desc[UR14][R24.64+0xb9], R223 ;  /* 0x0000b9df1800b986 */ /* 0x000fe2000c10110e */
[----:B------:R-:W-:-:S03]  /*24e10*/  ISETP.LT.OR P3, PT, R0, 0xc1, !P1 ;  /* 0x000000c10000780c */ /* 0x000fc60004f61670 */
[----:B------:R3:W-:Y:S01]  /*24e20*/  @!P6 STG.E.U8 desc[UR14][R26.64+0xb8], R5 ;  /* 0x0000b8051a00e986 */ /* 0x0007e2000c10110e */
[----:B------:R-:W-:Y:S02]  /*24e30*/  ISETP.LT.OR P6, PT, R0, 0xc2, !P1 ;  /* 0x000000c20000780c */ /* 0x000fe40004fc1670 */
[----:B0-----:R-:W-:-:S03]  /*24e40*/  F2FP.SATFINITE.E5M2.F32.PACK_AB_MERGE_C R3, RZ, R226, RZ ;  /* 0x000000e2ff03723e */ /* 0x001fc600048060ff */
[----:B------:R-:W-:Y:S01]  /*24e50*/  @!P5 STG.E.U8 desc[UR14][R26.64+0xb9], R225 ;  /* 0x0000b9e11a00d986 */ /* 0x000fe2000c10110e */
[----:B------:R-:W-:-:S03]  /*24e60*/  ISETP.LT.OR P5, PT, R0, 0xc1, !P2 ;  /* 0x000000c10000780c */ /* 0x000fc600057a1670 */
[----:B------:R0:W-:Y:S01]  /*24e70*/  @!P3 STG.E.U8 desc[UR14][R24.64+0xc0], R3 ;  /* 0x0000c0031800b986 */ /* 0x0001e2000c10110e */
[C---:B------:R-:W-:Y:S02]  /*24e80*/  ISETP.LT.OR P3, PT, R0.reuse, 0xc2, !P2 ;  /* 0x000000c20000780c */ /* 0x040fe40005761670 */
[----:B---3--:R-:W-:Y:S01]  /*24e90*/  F2FP.SATFINITE.E5M2.F32.PACK_AB_MERGE_C R5, RZ, R228, RZ ;  /* 0x000000e4ff05723e */ /* 0x008fe200048060ff */
[----:B------:R-:W-:Y:S01]  /*24ea0*/  @!P6 STG.E.U8 desc[UR14][R24.64+0xc1], R227 ;  /* 0x0000c1e31800e986 */ /* 0x000fe2000c10110e */
[----:B------:R-:W-:-:S05]  /*24eb0*/  ISETP.LT.OR P6, PT, R0, 0xc9, !P1 ;  /* 0x000000c90000780c */ /* 0x000fca0004fc1670 */
[----:B------:R3:W-:Y:S01]  /*24ec0*/  @!P5 STG.E.U8 desc[UR14][R26.64+0xc0], R5 ;  /* 0x0000c0051a00d986 */ /* 0x0007e2000c10110e */
[C---:B------:R-:W-:Y:S02]  /*24ed0*/  ISETP.LT.OR P5, PT, R0.reuse, 0xca, !P1 ;  /* 0x000000ca0000780c */ /* 0x040fe40004fa1670 */
[----:B0-----:R-:W-:Y:S01]  /*24ee0*/  F2FP.SATFINITE.E5M2.F32.PACK_AB_MERGE_C R3, RZ, R230, RZ ;  /* 0x000000e6ff03723e */ /* 0x001fe200048060ff */
[----:B------:R-:W-:Y:S01]  /*24ef0*/  @!P3 STG.E.U8 desc[UR14][R26.64+0xc1], R229 ;  /* 0x0000c1e51a00b986 */ /* 0x000fe2000c10110e */
[----:B------:R-:W-:-:S03]  /*24f00*/  ISETP.LT.OR P3, PT, R0, 0xc9, !P2 ;  /* 0x000000c90000780c */ /* 0x000fc60005761670 */
[----:B------:R0:W-:Y:S01]  /*24f10*/  @!P6 STG.E.U8 desc[UR14][R24.64+0xc8], R3 ;  /* 0x0000c8031800e986 */ /* 0x0001e2000c10110e */
[----:B------:R-:W-:Y:S02]  /*24f20*/  ISETP.LT.OR P6, PT, R0, 0xca, !P2 ;  /* 0x000000ca0000780c */ /* 0x000fe400057c1670 */
[----:B---3--:R-:W-:-:S03]  /*24f30*/  F2FP.SATFINITE.E5M2.F32.PACK_AB_MERGE_C R5, RZ, R232, RZ ;  /* 0x000000e8ff05723e */ /* 0x008fc600048060ff */
[----:B------:R-:W-:Y:S01]  /*24f40*/  @!P5 STG.E.U8 desc[UR14][R24.64+0xc9], R231 ;  /* 0x0000c9e71800d986 */ /* 0x000fe2000c10110e */
[----:B------:R-:W-:-:S03]  /*24f50*/  ISETP.LT.OR P5, PT, R0, 0xd1, !P1 ;  /* 0x000000d10000780c */ /* 0x000fc60004fa1670 */
[----:B------:R3:W-:Y:S01]  /*24f60*/  @!P3 STG.E.U8 desc[UR14][R26.64+0xc8], R5 ;  /* 0x0000c8051a00b986 */ /* 0x0007e2000c10110e */
[C---:B------:R-:W-:Y:S02]  /*24f70*/  ISETP.LT.OR P3, PT, R0.reuse, 0xd2, !P1 ;  /* 0x000000d20000780c */ /* 0x040fe40004f61670 */
[----:B0-----:R-:W-:Y:S01]  /*24f80*/  F2FP.SATFINITE.E5M2.F32.PACK_AB_MERGE_C R3, RZ, R234, RZ ;  /* 0x000000eaff03723e */ /* 0x001fe200048060ff */
[----:B------:R-:W-:Y:S01]  /*24f90*/  @!P6 STG.E.U8 desc[UR14][R26.64+0xc9], R233 ;  /* 0x0000c9e91a00e986 */ /* 0x000fe2000c10110e */
[----:B------:R-:W-:Y:S01]  /*24fa0*/  ISETP.LT.OR P6, PT, R0, 0xd1, !P2 ;  /* 0x000000d10000780c */ /* 0x000fe200057c1670 */
[----:B----4-:R-:W-:-:S04]  /*24fb0*/  FMUL R2, R35, UR20 ;  /* 0x0000001423027c20 */ /* 0x010fc80008400000 */
[----:B------:R0:W-:Y:S01]  /*24fc0*/  @!P5 STG.E.U8 desc[UR14][R24.64+0xd0], R3 ;  /* 0x0000d0031800d986 */ /* 0x0001e2000c10110e */
[C---:B------:R-:W-:Y:S02]  /*24fd0*/  ISETP.LT.OR P5, PT, R0.reuse, 0xd2, !P2 ;  /* 0x000000d20000780c */ /* 0x040fe400057a1670 */
[----:B---3--:R-:W-:Y:S01]  /*24fe0*/  F2FP.SATFINITE.E5M2.F32.PACK_AB_MERGE_C R5, RZ, R236, RZ ;  /* 0x000000ecff05723e */ /* 0x008fe200048060ff */
[----:B------:R-:W-:Y:S01]  /*24ff0*/  @!P3 STG.E.U8 desc[UR14][R24.64+0xd1], R235 ;  /* 0x0000d1eb1800b986 */ /* 0x000fe2000c10110e */
[----:B------:R-:W-:-:S03]  /*25000*/  ISETP.LT.OR P3, PT, R0, 0xd9, !P1 ;  /* 0x000000d90000780c */ /* 0x000fc60004f61670 */
[----:B------:R3:W-:Y:S01]  /*25010*/  @!P6 STG.E.U8 desc[UR14][R26.64+0xd0], R5 ;  /* 0x0000d0051a00e986 */ /* 0x0007e2000c10110e */
[----:B------:R-:W-:Y:S01]  /*25020*/  ISETP.LT.OR P6, PT, R0, 0xda, !P1 ;  /* 0x000000da0000780c */ /* 0x000fe20004fc1670 */
[----:B0-----:R-:W-:Y:S02]  /*25030*/  FMUL R3, R36, UR20 ;  /* 0x0000001424037c20 */ /* 0x001fe40008400000 */
[----:B------:R-:W4:Y:S03]  /*25040*/  LDL.LU R36, [R1+0x220] ;  /* 0x0002200001247983 */ /* 0x000f260000300800 */
[----:B------:R-:W-:Y:S01]  /*25050*/  F2FP.SATFINITE.E5M2.F32.PACK_AB_MERGE_C R9, RZ, R3, RZ ;  /* 0x00000003ff09723e */ /* 0x000fe200048060ff */
[----:B------:R-:W4:Y:S01]  /*25060*/  LDL.LU R35, [R1+0x224] ;  /* 0x0002240001237983 */ /* 0x000f220000300800 */
[----:B---3--:R-:W-:Y:S01]  /*25070*/  F2FP.SATFINITE.E5M2.F32.PACK_AB_MERGE_C R5, RZ, R2, RZ ;  /* 0x00000002ff05723e */ /* 0x008fe200048060ff */
[----:B------:R-:W-:Y:S01]  /*25080*/  FMUL R2, R33, UR20 ;  /* 0x0000001421027c20 */ /* 0x000fe20008400000 */
[----:B------:R-:W-:Y:S01]  /*25090*/  FMUL R3, R32, UR20 ;  /* 0x0000001420037c20 */ /* 0x000fe20008400000 */
[----:B------:R-:W3:Y:S04]  /*250a0*/  LDL.LU R33, [R1+0x228] ;  /* 0x0002280001217983 */ /* 0x000ee80000300800 */
[----:B------:R-:W3:Y:S04]  /*250b0*/  LDL.LU R32, [R1+0x22c] ;  /* 0x00022c0001207983 */ /* 0x000ee80000300800 */
[----:B------:R-:W-:Y:S01]  /*250c0*/  @!P5 STG.E.U8 desc[UR14][R26.64+0xd1], R237 ;  /* 0x0000d1ed1a00d986 */ /* 0x000fe2000c10110e */
[----:B------:R-:W-:-:S03]  /*250d0*/  ISETP.LT.OR P5, PT, R0, 0xd9, !P2 ;  /* 0x000000d90000780c */ /* 0x000fc600057a1670 */
[----:B------:R0:W-:Y:S01]  /*250e0*/  @!P3 STG.E.U8 desc[UR14][R24.64+0xd8], R7 ;  /* 0x0000d8071800b986 */ /* 0x0001e2000c10110e */
[----:B------:R-:W-:-:S03]  /*250f0*/  ISETP.LT.OR P3, PT, R0, 0xda, !P2 ;  /* 0x000000da0000780c */ /* 0x000fc60005761670 */
[----:B------:R1:W-:Y:S01]  /*25100*/  @!P6 STG.E.U8 desc[UR14][R24.64+0xd9], R9 ;  /* 0x0000d9091800e986 */ /* 0x0003e2000c10110e */
[----:B------:R-:W-:Y:S02]  /*25110*/  ISETP.LT.OR P6, PT, R0, 0xe1, !P1 ;  /* 0x000000e10000780c */ /* 0x000fe40004fc1670 */
[----:B------:R-:W-:Y:S01]  /*25120*/  F2FP.SATFINITE.E5M2.F32.PACK_AB_MERGE_C R11, RZ, R2, RZ ;  /* 0x00000002ff0b723e */ /* 0x000fe200048060ff */
[----:B------:R-:W3:Y:S04]  /*25130*/  LDL.LU R40, [R1+0x230] ;  /* 0x0002300001287983 */ /* 0x000ee80000300800 */
[----:B------:R1:W-:Y:S01]  /*25140*/  @!P5 STG.E.U8 desc[UR14][R26.64+0xd8], R5 ;  /* 0x0000d8051a00d986 */ /* 0x0003e2000c10110e */
[----:B0-----:R-:W-:-:S03]  /*25150*/  F2FP.SATFINITE.E5M2.F32.PACK_AB_MERGE_C R7, RZ, R3, RZ ;  /* 0x00000003ff07723e */ /* 0x001fc600048060ff */
[----:B------:R-:W-:Y:S04]  /*25160*/  @!P3 STG.E.U8 desc[UR14][R26.64+0xd9], R11 ;  /* 0x0000d90b1a00b986 */ /* 0x000fe8000c10110e */
[----:B------:R0:W-:Y:S01]  /*25170*/  @!P6 STG.E.U8 desc[UR14][R24.64+0xe0], R7 ;  /* 0x0000e0071800e986 */ /* 0x0001e2000c10110e */
[----:B------:R-:W-:-:S03]  /*25180*/  FMUL R4, R39, UR20 ;  /* 0x0000001427047c20 */ /* 0x000fc60008400000 */
[----:B------:R-:W3:Y:S02]  /*25190*/  LDL.LU R39, [R1+0x234] ;  /* 0x0002340001277983 */ /* 0x000ee40000300800 */
[----:B-1----:R-:W-:Y:S01]  /*251a0*/  F2FP.SATFINITE.E5M2.F32.PACK_AB_MERGE_C R9, RZ, R4, RZ ;  /* 0x00000004ff09723e */ /* 0x002fe200048060ff */
[----:B------:R-:W-:Y:S02]  /*251b0*/  FMUL R2, R38, UR20 ;  /* 0x0000001426027c20 */ /* 0x000fe40008400000 */
[----:B------:R-:W3:Y:S03]  /*251c0*/  LDL.LU R38, [R1+0x238] ;  /* 0x0002380001267983 */ /* 0x000ee60000300800 */
[----:B------:R-:W-:Y:S01]  /*251d0*/  F2FP.SATFINITE.E5M2.F32.PACK_AB_MERGE_C R5, RZ, R2, RZ ;  /* 0x00000002ff05723e */ /* 0x000fe200048060ff */
[----:B--2---:R-:W-:Y:S02]  /*251e0*/  FMUL R3, R37, UR20 ;  /* 0x0000001425037c20 */ /* 0x004fe40008400000 */
[----:B------:R-:W2:Y:S03]  /*251f0*/  LDL.LU R37, [R1+0x23c] ;  /* 0x00023c0001257983 */ /* 0x000ea60000300800 */
[----:B------:R-:W-:Y:S01]  /*25200*/  F2FP.SATFINITE.E5M2.F32.PACK_AB_MERGE_C R13, RZ, R3, RZ ;  /* 0x00000003ff0d723e */ /* 0x000fe200048060ff */
[----:B----4-:R-:W-:-:S02]  /*25210*/  FMUL R2, R36, UR20 ;  /* 0x0000001424027c20 */ /* 0x010fc40008400000 */
[----:B------:R-:W4:Y:S03]  /*25220*/  LDL.LU R36, [R1+0x240] ;  /* 0x0002400001247983 */ /* 0x000f260000300800 */
[----:B0-----:R-:W-:Y:S01]  /*25230*/  F2FP.SATFINITE.E5M2.F32.PACK_AB_MERGE_C R7, RZ, R2, RZ ;  /* 0x00000002ff07723e */ /* 0x001fe200048060ff */
[----:B------:R-:W-:Y:S02]  /*25240*/  FMUL R2, R35, UR20 ;  /* 0x0000001423027c20 */ /* 0x000fe40008400000 */
[----:B------:R-:W4:Y:S01]  /*25250*/  LDL.LU R35, [R1+0x244] ;  /* 0x0002440001237983 */ /* 0x000f220000300800 */
[----:B---3--:R-:W-:-:S03]  /*25260*/  FMUL R3, R33, UR20 ;  /* 0x0000001421037c20 */ /* 0x008fc60008400000 */
[----:B------:R-:W3:Y:S01]  /*25270*/  LDL.LU R33, [R1+0x248] ;  /* 0x0002480001217983 */ /* 0x000ee20000300800 */
[----:B------:R-:W-:-:S03]  /*25280*/  FMUL R4, R32, UR20 ;  /* 0x0000001420047c20 */ /* 0x000fc60008400000 */
[----:B------:R-:W3:Y:S01]  /*25290*/  LDL.LU R32, [R1+0x24c] ;  /* 0x00024c0001207983 */ /* 0x000ee20000300800 */
[C---:B------:R-:W-:Y:S02]  /*252a0*/  ISETP.LT.OR P5, PT, R0.reuse, 0xe2, !P1 ;  /* 0x000000e20000780c */ /* 0x040fe40004fa1670 */
[C---:B------:R-:W-:Y:S02]  /*252b0*/  ISETP.LT.OR P3, PT, R0.reuse, 0xe1, !P2 ;  /* 0x000000e10000780c */ /* 0x040fe40005761670 */
[----:B------:R-:W-:-:S09]  /*252c0*/  ISETP.LT.OR P6, PT, R0, 0xe2, !P2 ;  /* 0x000000e20000780c */ /* 0x000fd200057c1670 */
[----:B------:R0:W-:Y:S01]  /*252d0*/  @!P5 STG.E.U8 desc[UR14][R24.64+0xe1], R9 ;  /* 0x0000e1091800d986 */ /* 0x0001e2000c10110e */
[----:B------:R-:W-:-:S03]  /*252e0*/  ISETP.LT.OR P5, PT, R0, 0xe9, !P1 ;  /* 0x000000e90000780c */ /* 0x000fc60004fa1670 */
[----:B------:R1:W-:Y:S01]  /*252f0*/  @!P3 STG.E.U8 desc[UR14][R26.64+0xe0], R5 ;  /* 0x0000e0051a00b986 */ /* 0x0003e2000c10110e */
[----:B------:R-:W-:-:S03]  /*25300*/  ISETP.LT.OR P3, PT, R0, 0xea, !P1 ;  /* 0x000000ea0000780c */ /* 0x000fc60004f61670 */
[----:B------:R-:W-:Y:S01]  /*25310*/  @!P6 STG.E.U8 desc[UR14][R26.64+0xe1], R13 ;  /* 0x0000e10d1a00e986 */ /* 0x000fe2000c10110e */
[----:B------:R-:W-:Y:S02]  /*25320*/  ISETP.LT.OR P6, PT, R0, 0xe9, !P2 ;  /* 0x000000e90000780c */ /* 0x000fe400057c1670 */
[----:B0-----:R-:W-:-:S03]  /*25330*/  F2FP.SATFINITE.E5M2.F32.PACK_AB_MERGE_C R9, RZ, R2, RZ ;  /* 0x00000002ff09723e */ /* 0x001fc600048060ff */
[----:B------:R0:W-:Y:S01]  /*25340*/  @!P5 STG.E.U8 desc[UR14][R24.64+0xe8], R7 ;  /* 0x0000e8071800d986 */ /* 0x0001e2000c10110e */
[----:B------:R-:W-:Y:S01]  /*25350*/  ISETP.LT.OR P5, PT, R0, 0xea, !P2 ;  /* 0x000000ea0000780c */ /* 0x000fe200057a1670 */
[----:B------:R-:W-:Y:S01]  /*25360*/  FMUL R2, R40, UR20 ;  /* 0x0000001428027c20 */ /* 0x000fe20008400000 */
[----:B-1----:R-:W-:Y:S02]  /*25370*/  F2FP.SATFINITE.E5M2.F32.PACK_AB_MERGE_C R5, RZ, R3, RZ ;  /* 0x00000003ff05723e */ /* 0x002fe400048060ff */
[----:B------:R-:W-:Y:S01]  /*25380*/  F2FP.SATFINITE.E5M2.F32.PACK_AB_MERGE_C R11, RZ, R4, RZ ;  /* 0x00000004ff0b723e */ /* 0x000fe200048060ff */
[----:B------:R-:W-:Y:S01]  /*25390*/  @!P3 STG.E.U8 desc[UR14][R24.64+0xe9], R9 ;  /* 0x0000e9091800b986 */ /* 0x000fe2000c10110e */
[----:B0-----:R-:W-:-:S03]  /*253a0*/  F2FP.SATFINITE.E5M2.F32.PACK_AB_MERGE_C R7, RZ, R2, RZ ;  /* 0x00000002ff07723e */ /* 0x001fc600048060ff */
[----:B------:R0:W-:Y:S04]  /*253b0*/  @!P6 STG.E.U8 desc[UR14][R26.64+0xe8], R5 ;  /* 0x0000e8051a00e986 */ /* 0x0001e8000c10110e */
[----:B------:R1:W-:Y:S01]  /*253c0*/  @!P5 STG.E.U8 desc[UR14][R26.64+0xe9], R11 ;  /* 0x0000e90b1a00d986 */ /* 0x0003e2000c10110e */
[----:B------:R-:W-:-:S05]  /*253d0*/  FMUL R3, R39, UR20 ;  /* 0x0000001427037c20 */ /* 0x000fca0008400000 */
[----:B------:R-:W-:Y:S01]  /*253e0*/  F2FP.SATFINITE.E5M2.F32.PACK_AB_MERGE_C R13, RZ, R3, RZ ;  /* 0x00000003ff0d723e */ /* 0x000fe200048060ff */
[----:B------:R-:W-:-:S05]  /*253f0*/  FMUL R2, R38, UR20 ;  /* 0x0000001426027c20 */ /* 0x000fca0008400000 */
[----:B0-----:R-:W-:Y:S01]  /*25400*/  F2FP.SATFINITE.E5M2.F32.PACK_AB_MERGE_C R5, RZ, R2, RZ ;  /* 0x00000002ff05723e */ /* 0x001fe200048060ff */
[----:B--2---:R-:W-:Y:S02]  /*25410*/  FMUL R3, R37, UR20 ;  /* 0x0000001425037c20 */ /* 0x004fe40008400000 */
[----:B------:R-:W2:Y:S04]  /*25420*/  LDL.LU R37, [R1+0x250] ;  /* 0x0002500001257983 */ /* 0x000ea80000300800 */
[----:B------:R-:W2:Y:S01]  /*25430*/  LDL.LU R39, [R1+0x254] ;  /* 0x0002540001277983 */ /* 0x000ea20000300800 */
[----:B------:R-:W-:Y:S01]  /*25440*/  F2FP.SATFINITE.E5M2.F32.PACK_AB_MERGE_C R9, RZ, R3, RZ ;  /* 0x00000003ff09723e */ /* 0x000fe200048060ff */
[----:B----4-:R-:W-:Y:S02]  /*25450*/  FMUL R4, R36, UR20 ;  /* 0x0000001424047c20 */ /* 0x010fe40008400000 */
[----:B------:R-:W4:Y:S03]  /*25460*/  LDL.LU R36, [R1+0x258] ;  /* 0x0002580001247983 */ /* 0x000f260000300800 */
[----:B-1----:R-:W-:Y:S01]  /*25470*/  F2FP.SATFINITE.E5M2.F32.PACK_AB_MERGE_C R11, RZ, R4, RZ ;  /* 0x00000004ff0b723e */ /* 0x002fe200048060ff */
[----:B------:R-:W-:-:S02]  /*25480*/  FMUL R2, R35, UR20 ;  /* 0x0000001423027c20 */ /* 0x000fc40008400000 */
[----:B------:R-:W4:Y:S01]  /*25490*/  LDL.LU R35, [R1+0x25c] ;  /* 0x00025c0001237983 */ /* 0x000f220000300800 */
[----:B---3--:R-:W-:-:S03]  /*254a0*/  FMUL R3, R33, UR20 ;  /* 0x0000001421037c20 */ /* 0x008fc60008400000 */
[----:B------:R-:W3:Y:S01]  /*254b0*/  LDL.LU R33, [R1+0x260] ;  /* 0x0002600001217983 */ /* 0x000ee20000300800 */
[----:B------:R-:W-:-:S03]  /*254c0*/  FMUL R4, R32, UR20 ;  /* 0x0000001420047c20 */ /* 0x000fc60008400000 */
[----:B------:R-:W3:Y:S01]  /*254d0*/  LDL.LU R32, [R1+0x264] ;  /* 0x0002640001207983 */ /* 0x000ee20000300800 */
[C---:B------:R-:W-:Y:S02]  /*254e0*/  ISETP.LT.OR P3, PT, R0.reuse, 0xf1, !P1 ;  /* 0x000000f10000780c */ /* 0x040fe40004f61670 */
[C---:B------:R-:W-:Y:S01]  /*254f0*/  ISETP.LT.OR P6, PT, R0.reuse, 0xf2, !P1 ;  /* 0x000000f20000780c */ /* 0x040fe20004fc1670 */
[----:B------:R-:W3:Y:S01]  /*25500*/  LDL.LU R38, [R1+0x268] ;  /* 0x0002680001267983 */ /* 0x000ee20000300800 */
[----:B------:R-:W-:-:S09]  /*25510*/  ISETP.LT.OR P5, PT, R0, 0xf1, !P2 ;  /* 0x000000f10000780c */ /* 0x000fd200057a1670 */
[----:B------:R0:W-:Y:S01]  /*25520*/  @!P3 STG.E.U8 desc[UR14][R24.64+0xf0], R7 ;  /* 0x0000f0071800b986 */ /* 0x0001e2000c10110e */
[----:B------:R-:W-:-:S03]  /*25530*/  ISETP.LT.OR P3, PT, R0, 0xf2, !P2 ;  /* 0x000000f20000780c */ /* 0x000fc60005761670 */
[----:B------:R1:W-:Y:S01]  /*25540*/  @!P6 STG.E.U8 desc[UR14][R24.64+0xf1], R13 ;  /* 0x0000f10d1800e986 */ /* 0x0003e2000c10110e */
[C---:B------:R-:W-:Y:S02]  /*25550*/  ISETP.LT.OR P6, PT, R0.reuse, 0xf9, !P1 ;  /* 0x000000f90000780c */ /* 0x040fe40004fc1670 */
[----:B------:R-:W-:Y:S01]  /*25560*/  ISETP.LT.OR P1, PT, R0, 0xfa, !P1 ;  /* 0x000000fa0000780c */ /* 0x000fe20004f21670 */
[----:B------:R1:W-:Y:S01]  /*25570*/  @!P5 STG.E.U8 desc[UR14][R26.64+0xf0], R5 ;  /* 0x0000f0051a00d986 */ /* 0x0003e2000c10110e */
[----:B0-----:R-:W-:Y:S02]  /*25580*/  F2FP.SATFINITE.E5M2.F32.PACK_AB_MERGE_C R7, RZ, R3, RZ ;  /* 0x00000003ff07723e */ /* 0x001fe400048060ff */
[----:B-1----:R-:W-:Y:S02]  /*25590*/  F2FP.SATFINITE.E5M2.F32.PACK_AB_MERGE_C R13, RZ, R4, RZ ;  /* 0x00000004ff0d723e */ /* 0x002fe400048060ff */
[----:B------:R-:W-:Y:S01]  /*255a0*/  F2FP.SATFINITE.E5M2.F32.PACK_AB_MERGE_C R5, RZ, R2, RZ ;  /* 0x00000002ff05723e */ /* 0x000fe200048060ff */
[----:B------:R0:W-:Y:S04]  /*255b0*/  @!P3 STG.E.U8 desc[UR14][R26.64+0xf1], R9 ;  /* 0x0000f1091a00b986 */ /* 0x0001e8000c10110e */
[----:B------:R1:W-:Y:S04]  /*255c0*/  @!P6 STG.E.U8 desc[UR14][R24.64+0xf8], R11 ;  /* 0x0000f80b1800e986 */ /* 0x0003e8000c10110e */
[----:B------:R4:W-:Y:S01]  /*255d0*/  @!P1 STG.E.U8 desc[UR14][R24.64+0xf9], R5 ;  /* 0x0000f90518009986 */ /* 0x0009e2000c10110e */
[----:B--2---:R-:W-:-:S03]  /*255e0*/  FMUL R2, R37, UR20 ;  /* 0x0000001425027c20 */ /* 0x004fc60008400000 */
[----:B------:R-:W2:Y:S01]  /*255f0*/  LDL.LU R37, [R1+0x26c] ;  /* 0x00026c0001257983 */ /* 0x000ea20000300800 */
[----:B------:R-:W-:-:S03]  /*25600*/  FMUL R3, R39, UR20 ;  /* 0x0000001427037c20 */ /* 0x000fc60008400000 */
[----:B------:R-:W2:Y:S01]  /*25610*/  LDL.LU R39, [R1+0x270] ;  /* 0x0002700001277983 */ /* 0x000ea20000300800 */
[----:B0-----:R-:W-:Y:S02]  /*25620*/  F2FP.SATFINITE.E5M2.F32.PACK_AB_MERGE_C R9, RZ, R2, RZ ;  /* 0x00000002ff09723e */ /* 0x001fe400048060ff */
[----:B-1----:R-:W-:Y:S01]  /*25630*/  F2FP.SATFINITE.E5M2.F32.PACK_AB_MERGE_C R11, RZ, R3, RZ ;  /* 0x00000003ff0b723e */ /* 0x002fe200048060ff */
[----:B----4-:R-:W-:Y:S02]  /*25640*/  FMUL R4, R36, UR20 ;  /* 0x0000001424047c20 */ /* 0x010fe40008400000 */
[----:B------:R-:W4:Y:S03]  /*25650*/  LDL.LU R36, [R1+0x274] ;  /* 0x0002740001247983 */ /* 0x000f260000300800 */
[----:B------:R-:W-:Y:S01]  /*25660*/  F2FP.SATFINITE.E5M2.F32.PACK_AB_MERGE_C R5, RZ, R4, RZ ;  /* 0x00000004ff05723e */ /* 0x000fe200048060ff */
[----:B------:R-:W-:-:S02]  /*25670*/  FMUL R2, R35, UR20 ;  /* 0x0000001423027c20 */ /* 0x000fc40008400000 */
[----:B------:R-:W4:Y:S01]  /*25680*/  LDL.LU R35, [R1+0x278] ;  /* 0x0002780001237983 */ /* 0x000f220000300800 */
[----:B---3--:R-:W-:-:S03]  /*25690*/  FMUL R3, R33, UR20 ;  /* 0x0000001421037c20 */ /* 0x008fc60008400000 */
[----:B------:R-:W3:Y:S01]  /*256a0*/  LDL.LU R33, [R1+0x27c] ;  /* 0x00027c0001217983 */ /* 0x000ee20000300800 */
[----:B------:R-:W-:-:S03]  /*256b0*/  FMUL R4, R32, UR20 ;  /* 0x0000001420047c20 */ /* 0x000fc60008400000 */
[----:B------:R-:W3:Y:S01]  /*256c0*/  LDL.LU R32, [R1+0x280] ;  /* 0x0002800001207983 */ /* 0x000ee20000300800 */
[C---:B------:R-:W-:Y:S02]  /*256d0*/  ISETP.LT.OR P5, PT, R0.reuse, 0xf9, !P2 ;  /* 0x000000f90000780c */ /* 0x040fe400057a1670 */
[----:B------:R-:W-:Y:S02]  /*256e0*/  ISETP.LT.OR P2, PT, R0, 0xfa, !P2 ;  /* 0x000000fa0000780c */ /* 0x000fe40005741670 */
[C---:B------:R-:W-:Y:S02]  /*256f0*/  ISETP.GE.AND P6, PT, R34.reuse, 0x81, PT ;  /* 0x000000812200780c */ /* 0x040fe40003fc6270 */
[----:B------:R-:W-:Y:S02]  /*25700*/  ISETP.GE.AND P3, PT, R34, 0x89, PT ;  /* 0x000000892200780c */ /* 0x000fe40003f66270 */
[----:B------:R-:W-:-:S05]  /*25710*/  ISETP.LT.OR P1, PT, R0, 0x1, !P6 ;  /* 0x000000010000780c */ /* 0x000fca0007721670 */
[----:B------:R0:W-:Y:S01]  /*25720*/  @!P5 STG.E.U8 desc[UR14][R26.64+0xf8], R7 ;  /* 0x0000f8071a00d986 */ /* 0x0001e2000c10110e */
[----:B------:R-:W-:-:S03]  /*25730*/  ISETP.LT.OR P5, PT, R0, 0x1, !P3 ;  /* 0x000000010000780c */ /* 0x000fc60005fa1670 */
[----:B------:R1:W-:Y:S01]  /*25740*/  @!P2 STG.E.U8 desc[UR14][R26.64+0xf9], R13 ;  /* 0x0000f90d1a00a986 */ /* 0x0003e2000c10110e */
[----:B------:R-:W-:-:S03]  /*25750*/  ISETP.LT.OR P2, PT, R0, 0x2, !P6 ;  /* 0x000000020000780c */ /* 0x000fc60007741670 */
[----:B------:R1:W-:Y:S01]  /*25760*/  @!P1 STG.E.U8 desc[UR14][R30.64], R9 ;  /* 0x000000091e009986 */ /* 0x0003e2000c10110e */
[----:B------:R-:W-:Y:S02]  /*25770*/  ISETP.LT.OR P1, PT, R0, 0x2, !P3 ;  /* 0x000000020000780c */ /* 0x000fe40005f21670 */
[----:B0-----:R-:W-:Y:S01]  /*25780*/  F2FP.SATFINITE.E5M2.F32.PACK_AB_MERGE_C R7, RZ, R2, RZ ;  /* 0x00000002ff07723e */ /* 0x001fe200048060ff */
[----:B------:R-:W-:Y:S02]  /*25790*/  FMUL R2, R38, UR20 ;  /* 0x0000001426027c20 */ /* 0x000fe40008400000 */
[----:B------:R-:W3:Y:S04]  /*257a0*/  LDL.LU R38, [R1+0x284] ;  /* 0x0002840001267983 */ /* 0x000ee80000300800 */
[----:B------:R-:W-:Y:S04]  /*257b0*/  @!P2 STG.E.U8 desc[UR14][R30.64+0x1], R11 ;  /* 0x0000010b1e00a986 */ /* 0x000fe8000c10110e */
[----:B------:R0:W-:Y:S01]  /*257c0*/  @!P5 STG.E.U8 desc[UR14][R28.64], R5 ;  /* 0x000000051c00d986 */ /* 0x0001e2000c10110e */
[----:B------:R-:W-:-:S02]  /*257d0*/  ISETP.LT.OR P5, PT, R0, 0xa, !P6 ;  /* 0x0000000a0000780c */ /* 0x000fc400077a1670 */
[----:B-1----:R-:W-:Y:S02]  /*257e0*/  F2FP.SATFINITE.E5M2.F32.PACK_AB_MERGE_C R13, RZ, R3, RZ ;  /* 0x00000003ff0d723e */ /* 0x002fe400048060ff */
[----:B------:R-:W-:Y:S01]  /*257f0*/  F2FP.SATFINITE.E5M2.F32.PACK_AB_MERGE_C R9, RZ, R4, RZ ;  /* 0x00000004ff09723e */ /* 0x000fe200048060ff */
[----:B------:R1:W-:Y:S01]  /*25800*/  @!P1 STG.E.U8 desc[UR14][R28.64+0x1], R7 ;  /* 0x000001071c009986 */ /* 0x0003e2000c10110e */
[----:B0-----:R-:W-:-:S07]  /*25810*/  F2FP.SATFINITE.E5M2.F32.PACK_AB_MERGE_C R5, RZ, R2, RZ ;  /* 0x00000002ff05723e */ /* 0x001fce00048060ff */
[----:B------:R0:W-:Y:S01]  /*25820*/  @!P5 STG.E.U8 desc[UR14][R30.64+0x9], R9 ;  /* 0x000009091e00d986 */ /* 0x0001e2000c10110e */
[----:B--2---:R-:W-:-:S03]  /*25830*/  FMUL R3, R37, UR20 ;  /* 0x0000001425037c20 */ /* 0x004fc60008400000 */
[----:B------:R-:W2:Y:S01]  /*25840*/  LDL.LU R37, [R1+0x288] ;  /* 0x0002880001257983 */ /* 0x000ea20000300800 */
[----:B------:R-:W-:-:S03]  /*25850*/  FMUL R4, R39, UR20 ;  /* 0x0000001427047c20 */ /* 0x000fc60008400000 */
[----:B------:R-:W2:Y:S01]  /*25860*/  LDL.LU R39, [R1+0x28c] ;  /* 0x00028c0001277983 */ /* 0x000ea20000300800 */
[----:B------:R-:W-:Y:S02]  /*25870*/  F2FP.SATFINITE.E5M2.F32.PACK_AB_MERGE_C R11, RZ, R3, RZ ;  /* 0x00000003ff0b723e */ /* 0x000fe400048060ff */
[----:B-1----:R-:W-:Y:S01]  /*25880*/  F2FP.SATFINITE.E5M2.F32.PACK_AB_MERGE_C R7, RZ, R4, RZ ;  /* 0x00000004ff07723e */ /* 0x002fe200048060ff */
[----:B----4-:R-:W-:Y:S02]  /*25890*/  FMUL R2, R36, UR20 ;  /* 0x0000001424027c20 */ /* 0x010fe40008400000 */
[----:B------:R-:W4:Y:S03]  /*258a0*/  LDL.LU R36, [R1+0x290] ;  /* 0x0002900001247983 */ /* 0x000f260000300800 */
[----:B0-----:R-:W-:Y:S01]  /*258b0*/  F2FP.SATFINITE.E5M2.F32.PACK_AB_MERGE_C R9, RZ, R2, RZ ;  /* 0x00000002ff09723e */ /* 0x001fe200048060ff */
[----:B------:R-:W-:-:S02]  /*258c0*/  FMUL R3, R35, UR20 ;  /* 0x0000001423037c20 */ /* 0x000fc40008400000 */
        /* <DEDUP_REMOVED lines=11> */
[----:B------:R-:W-:Y:S02]  /*25980*/  ISETP.LT.OR P1, PT, R0, 0x11, !P3 ;  /* 0x000000110000780c */ /* 0x000fe40005f21670 */
[----:B0-----:R-:W-:-:S07]  /*25990*/  F2FP.SATFINITE.E5M2.F32.PACK_AB_MERGE_C R13, RZ, R3, RZ ;  /* 0x00000003ff0d723e */ /* 0x001fce00048060ff */
[----:B------:R0:W-:Y:S01]  /*259a0*/  @!P2 STG.E.U8 desc[UR14][R28.64+0x9], R11 ;  /* 0x0000090b1c00a986 */ /* 0x0001e2000c10110e */
[----:B------:R-:W-:Y:S01]  /*259b0*/  ISETP.LT.OR P2, PT, R0, 0x12, !P6 ;  /* 0x000000120000780c */ /* 0x000fe20007741670 */
[----:B------:R-:W-:Y:S02]  /*259c0*/  FMUL R3, R38, UR20 ;  /* 0x0000001426037c20 */ /* 0x000fe40008400000 */
[----:B------:R0:W-:Y:S01]  /*259d0*/  @!P5 STG.E.U8 desc[UR14][R30.64+0x10], R7 ;  /* 0x000010071e00d986 */ /* 0x0001e2000c10110e */
[----:B------:R-:W-:-:S03]  /*259e0*/  ISETP.LT.OR P5, PT, R0, 0x12, !P3 ;  /* 0x000000120000780c */ /* 0x000fc60005fa1670 */
[----:B------:R-:W3:Y:S01]  /*259f0*/  LDL.LU R38, [R1+0x2a0] ;  /* 0x0002a00001267983 */ /* 0x000ee20000300800 */
[----:B-1----:R-:W-:Y:S02]  /*25a00*/  F2FP.SATFINITE.E5M2.F32.PACK_AB_MERGE_C R5, RZ, R4, RZ ;  /* 0x00000004ff05723e */ /* 0x002fe400048060ff */
[----:B0-----:R-:W-:Y:S02]  /*25a10*/  F2FP.SATFINITE.E5M2.F32.PACK_AB_MERGE_C R11, RZ, R3, RZ ;  /* 0x00000003ff0b723e */ /* 0x001fe400048060ff */
        /* <DEDUP_REMOVED lines=22> */
[----:B------:R-:W-:Y:S01]  /*25b80*/  @!P2 STG.E.U8 desc[UR14][R30.64+0x19], R11 ;  /* 0x0000190b1e00a986 */ /* 0x000fe2000c10110e */
[----:B------:R-:W-:-:S03]  /*25b90*/  ISETP.LT.OR P2, PT, R0, 0x1a, !P3 ;  /* 0x0000001a0000780c */ /* 0x000fc60005f41670 */
[----:B------:R0:W-:Y:S01]  /*25ba0*/  @!P1 STG.E.U8 desc[UR14][R30.64+0x18], R7 ;  /* 0x000018071e009986 */ /* 0x0001e2000c10110e */
[----:B------:R-:W-:-:S03]  /*25bb0*/  ISETP.LT.OR P1, PT, R0, 0x21, !P6 ;  /* 0x000000210000780c */ /* 0x000fc60007721670 */
[----:B------:R1:W-:Y:S01]  /*25bc0*/  @!P5 STG.E.U8 desc[UR14][R28.64+0x18], R9 ;  /* 0x000018091c00d986 */ /* 0x0003e2000c10110e */
[----:B------:R-:W-:-:S05]  /*25bd0*/  ISETP.LT.OR P5, PT, R0, 0x22, !P6 ;  /* 0x000000220000780c */ /* 0x000fca00077a1670 */
[----:B------:R1:W-:Y:S01]  /*25be0*/  @!P2 STG.E.U8 desc[UR14][R28.64+0x19], R5 ;  /* 0x000019051c00a986 */ /* 0x0003e2000c10110e */
[----:B0-----:R-:W-:-:S03]  /*25bf0*/  F2FP.SATFINITE.E5M2.F32.PACK_AB_MERGE_C R7, RZ, R4, RZ ;  /* 0x00000004ff07723e */ /* 0x001fc600048060ff */
[----:B------:R-:W-:Y:S01]  /*25c00*/  @!P1 STG.E.U8 desc[UR14][R30.64+0x20], R13 ;  /* 0x0000200d1e009986 */ /* 0x000fe2000c10110e */
[----:B------:R-:W-:Y:S01]  /*25c10*/  ISETP.LT.OR P1, PT, R0, 0x21, !P3 ;  /* 0x000000210000780c */ /* 0x000fe20005f21670 */
[----:B------:R-:W-:Y:S02]  /*25c20*/  FMUL R4, R38, UR20 ;  /* 0x0000001426047c20 */ /* 0x000fe40008400000 */
[----:B------:R-:W3:Y:S01]  /*25c30*/  LDL.LU R38, [R1+0x2bc] ;  /* 0x0002bc0001267983 */ /* 0x000ee20000300800 */
[----:B-1----:R-:W-:Y:S02]  /*25c40*/  F2FP.SATFINITE.E5M2.F32.PACK_AB_MERGE_C R9, RZ, R2, RZ ;  /* 0x00000002ff09723e */ /* 0x002fe400048060ff */
[----:B------:R-:W-:Y:S02]  /*25c50*/  F2FP.SATFINITE.E5M2.F32.PACK_AB_MERGE_C R11, RZ, R3, RZ ;  /* 0x00000003ff0b723e */ /* 0x000fe400048060ff */
[----:B------:R-:W-:Y:S01]  /*25c60*/  F2FP.SATFINITE.E5M2.F32.PACK_AB_MERGE_C R5, RZ, R4, RZ ;  /* 0x00000004ff05723e */ /* 0x000fe200048060ff */
[----:B------:R0:W-:Y:S04]  /*25c70*/  @!P5 STG.E.U8 desc[UR14][R30.64+0x21], R7 ;  /* 0x000021071e00d986 */ /* 0x0001e8000c10110e */
[----:B------:R1:W-:Y:S01]  /*25c80*/  @!P1 STG.E.U8 desc[UR14][R28.64+0x20], R9 ;  /* 0x000020091c009986 */ /* 0x0003e2000c10110e */
[----:B--2---:R-:W-:-:S03]  /*25c90*/  FMUL R2, R37, UR20 ;  /* 0x0000001425027c20 */ /* 0x004fc60008400000 */
[----:B------:R-:W2:Y:S01]  /*25ca0*/  LDL.LU R37, [R1+0x2c0] ;  /* 0x0002c00001257983 */ /* 0x000ea20000300800 */
[----:B------:R-:W-:-:S03]  /*25cb0*/  FMUL R3, R39, UR20 ;  /* 0x0000001427037c20 */ /* 0x000fc60008400000 */
[----:B------:R-:W2:Y:S01]  /*25cc0*/  LDL.LU R39, [R1+0x2c4] ;  /* 0x0002c40001277983 */ /* 0x000ea20000300800 */
[----:B0-----:R-:W-:Y:S02]  /*25cd0*/  F2FP.SATFINITE.E5M2.F32.PACK_AB_MERGE_C R7, RZ, R2, RZ ;  /* 0x00000002ff07723e */ /* 0x001fe400048060ff */
        /* <DEDUP_REMOVED lines=16> */
[----:B------:R-:W-:-:S09]  /*25de0*/  ISETP.LT.OR P5, PT, R0, 0x2a, !P3 ;  /* 0x0000002a0000780c */ /* 0x000fd20005fa1670 */
[----:B------:R1:W-:Y:S01]  /*25df0*/  @!P2 STG.E.U8 desc[UR14][R30.64+0x29], R7 ;  /* 0x000029071e00a986 */ /* 0x0003e2000c10110e */
[C---:B------:R-:W-:Y:S02]  /*25e00*/  ISETP.LT.OR P2, PT, R0.reuse, 0x32, !P6 ;  /* 0x000000320000780c */ /* 0x040fe40007741670 */
[----:B0-----:R-:W-:Y:S01]  /*25e10*/  F2FP.SATFINITE.E5M2.F32.PACK_AB_MERGE_C R5, RZ, R2, RZ ;  /* 0x00000002ff05723e */ /* 0x001fe200048060ff */
[----:B------:R-:W-:Y:S01]  /*25e20*/  @!P1 STG.E.U8 desc[UR14][R28.64+0x28], R13 ;  /* 0x0000280d1c009986 */ /* 0x000fe2000c10110e */
[----:B------:R-:W-:Y:S01]  /*25e30*/  ISETP.LT.OR P1, PT, R0, 0x31, !P6 ;  /* 0x000000310000780c */ /* 0x000fe20007721670 */
[----:B------:R-:W-:Y:S02]  /*25e40*/  FMUL R2, R38, UR20 ;  /* 0x0000001426027c20 */ /* 0x000fe40008400000 */
[----:B------:R0:W-:Y:S01]  /*25e50*/  @!P5 STG.E.U8 desc[UR14][R28.64+0x29], R9 ;  /* 0x000029091c00d986 */ /* 0x0001e2000c10110e */
[----:B------:R-:W-:-:S03]  /*25e60*/  ISETP.LT.OR P5, PT, R0, 0x31, !P3 ;  /* 0x000000310000780c */ /* 0x000fc60005fa1670 */
[----:B------:R-:W3:Y:S01]  /*25e70*/  LDL.LU R38, [R1+0x2d8] ;  /* 0x0002d80001267983 */ /* 0x000ee20000300800 */
[----:B------:R-:W-:Y:S02]  /*25e80*/  F2FP.SATFINITE.E5M2.F32.PACK_AB_MERGE_C R11, RZ, R3, RZ ;  /* 0x00000003ff0b723e */ /* 0x000fe400048060ff */
[----:B-1----:R-:W-:Y:S02]  /*25e90*/  F2FP.SATFINITE.E5M2.F32.PACK_AB_MERGE_C R7, RZ, R4, RZ ;  /* 0x00000004ff07723e */ /* 0x002fe400048060ff */
[----:B0-----:R-:W-:Y:S01]  /*25ea0*/  F2FP.SATFINITE.E5M2.F32.PACK_AB_MERGE_C R9, RZ, R2, RZ ;  /* 0x00000002ff09723e */ /* 0x001fe200048060ff */
[----:B------:R0:W-:Y:S04]  /*25eb0*/  @!P1 STG.E.U8 desc[UR14][R30.64+0x30], R5 ;  /* 0x000030051e009986 */ /* 0x0001e8000c10110e */
[----:B------:R-:W-:Y:S04]  /*25ec0*/  @!P2 STG.E.U8 desc[UR14][R30.64+0x31], R11 ;  /* 0x0000310b1e00a986 */ /* 0x000fe8000c10110e */
[----:B------:R1:W-:Y:S01]  /*25ed0*/  @!P5 STG.E.U8 desc[UR14][R28.64+0x30], R7 ;  /* 0x000030071c00d986 */ /* 0x0003e2000c10110e */
[----:B--2---:R-:W-:-:S03]  /*25ee0*/  FMUL R3, R37, UR20 ;  /* 0x0000001425037c20 */ /* 0x004fc60008400000 */
[----:B------:R-:W2:Y:S01]  /*25ef0*/  LDL.LU R37, [R1+0x2dc] ;  /* 0x0002dc0001257983 */ /* 0x000ea20000300800 */
[----:B------:R-:W-:-:S03]  /*25f00*/  FMUL R4, R39, UR20 ;  /* 0x0000001427047c20 */ /* 0x000fc60008400000 */
[----:B------:R-:W2:Y:S01]  /*25f10*/  LDL.LU R39, [R1+0x2e0] ;  /* 0x0002e00001277983 */ /* 0x000ea20000300800 */
[----:B------:R-:W-:Y:S02]  /*25f20*/  F2FP.SATFINITE.E5M2.F32.PACK_AB_MERGE_C R13, RZ, R3, RZ ;  /* 0x00000003ff0d723e */ /* 0x000fe400048060ff */
[----:B0-----:R-:W-:Y:S01]  /*25f30*/  F2FP.SATFINITE.E5M2.F32.PACK_AB_MERGE_C R5, RZ, R4, RZ ;  /* 0x00000004ff05723e */ /* 0x001fe200048060ff */
        /* <DEDUP_REMOVED lines=11> */
[----:B------:R-:W-:Y:S02]  /*25ff0*/  ISETP.LT.OR P5, PT, R0, 0x3a, !P6 ;  /* 0x0000003a0000780c */ /* 0x000fe400077a1670 */
[----:B------:R-:W-:-:S07]  /*26000*/  F2FP.SATFINITE.E5M2.F32.PACK_AB_MERGE_C R11, RZ, R3, RZ ;  /* 0x00000003ff0b723e */ /* 0x000fce00048060ff */
[----:B------:R0:W-:Y:S01]  /*26010*/  @!P2 STG.E.U8 desc[UR14][R28.64+0x31], R9 ;  /* 0x000031091c00a986 */ /* 0x0001e2000c10110e */
[----:B------:R-:W-:-:S03]  /*26020*/  ISETP.LT.OR P2, PT, R0, 0x3a, !P3 ;  /* 0x0000003a0000780c */ /* 0x000fc60005f41670 */
[----:B------:R-:W-:Y:S01]  /*26030*/  @!P1 STG.E.U8 desc[UR14][R30.64+0x38], R13 ;  /* 0x0000380d1e009986 */ /* 0x000fe2000c10110e */
[----:B------:R-:W-:-:S03]  /*26040*/  ISETP.LT.OR P1, PT, R0, 0x39, !P3 ;  /* 0x000000390000780c */ /* 0x000fc60005f21670 */
[----:B------:R1:W-:Y:S01]  /*26050*/  @!P5 STG.E.U8 desc[UR14][R30.64+0x39], R5 ;  /* 0x000039051e00d986 */ /* 0x0003e2000c10110e */
[----:B------:R-:W-:Y:S02]  /*26060*/  ISETP.LT.OR P5, PT, R0, 0x41, !P6 ;  /* 0x000000410000780c */ /* 0x000fe400077a1670 */
[----:B0-----:R-:W-:Y:S01]  /*26070*/  F2FP.SATFINITE.E5M2.F32.PACK_AB_MERGE_C R9, RZ, R4, RZ ;  /* 0x00000004ff09723e */ /* 0x001fe200048060ff */
[----:B------:R-:W-:Y:S02]  /*26080*/  FMUL R3, R38, UR20 ;  /* 0x0000001426037c20 */ /* 0x000fe40008400000 */
[----:B------:R-:W3:Y:S01]  /*26090*/  LDL.LU R38, [R1+0x2f4] ;  /* 0x0002f40001267983 */ /* 0x000ee20000300800 */
[----:B-1----:R-:W-:Y:S02]  /*260a0*/  F2FP.SATFINITE.E5M2.F32.PACK_AB_MERGE_C R5, RZ, R2, RZ ;  /* 0x00000002ff05723e */ /* 0x002fe400048060ff */
[----:B------:R-:W-:Y:S01]  /*260b0*/  F2FP.SATFINITE.E5M2.F32.PACK_AB_MERGE_C R13, RZ, R3, RZ ;  /* 0x00000003ff0d723e */ /* 0x000fe200048060ff */
[----:B------:R0:W-:Y:S04]  /*260c0*/  @!P1 STG.E.U8 desc[UR14][R28.64+0x38], R7 ;  /* 0x000038071c009986 */ /* 0x0001e8000c10110e */
[----:B------:R-:W-:Y:S04]  /*260d0*/  @!P2 STG.E.U8 desc[UR14][R28.64+0x39], R11 ;  /* 0x0000390b1c00a986 */ /* 0x000fe8000c10110e */
        /* <DEDUP_REMOVED lines=23> */
[----:B------:R1:W-:Y:S01]  /*26250*/  @!P5 STG.E.U8 desc[UR14][R28.64+0x41], R7 ;  /* 0x000041071c00d986 */ /* 0x0003e2000c10110e */
[----:B------:R-:W-:Y:S02]  /*26260*/  ISETP.LT.OR P5, PT, R0, 0x49, !P3 ;  /* 0x000000490000780c */ /* 0x000fe40005fa1670 */
[----:B0-----:R-:W-:-:S03]  /*26270*/  F2FP.SATFINITE.E5M2.F32.PACK_AB_MERGE_C R5, RZ, R4, RZ ;  /* 0x00000004ff05723e */ /* 0x001fc600048060ff */
[----:B------:R-:W-:Y:S01]  /*26280*/  @!P2 STG.E.U8 desc[UR14][R30.64+0x49], R11 ;  /* 0x0000490b1e00a986 */ /* 0x000fe2000c10110e */
[----:B------:R-:W-:Y:S02]  /*26290*/  ISETP.LT.OR P2, PT, R0, 0x4a, !P3 ;  /* 0x0000004a0000780c */ /* 0x000fe40005f41670 */
[----:B-1----:R-:W-:Y:S01]  /*262a0*/  F2FP.SATFINITE.E5M2.F32.PACK_AB_MERGE_C R13, RZ, R3, RZ ;  /* 0x00000003ff0d723e */ /* 0x002fe200048060ff */
[----:B------:R-:W-:Y:S02]  /*262b0*/  FMUL R4, R38, UR20 ;  /* 0x0000001426047c20 */ /* 0x000fe40008400000 */
[----:B------:R-:W3:Y:S01]  /*262c0*/  LDL.LU R38, [R1+0x310] ;  /* 0x0003100001267983 */ /* 0x000ee20000300800 */
[----:B------:R-:W-:-:S03]  /*262d0*/  F2FP.SATFINITE.E5M2.F32.PACK_AB_MERGE_C R7, RZ, R2, RZ ;  /* 0x00000002ff07723e */ /* 0x000fc600048060ff */
[----:B------:R0:W-:Y:S04]  /*262e0*/  @!P1 STG.E.U8 desc[UR14][R30.64+0x48], R9 ;  /* 0x000048091e009986 */ /* 0x0001e8000c10110e */
[----:B------:R1:W-:Y:S01]  /*262f0*/  @!P5 STG.E.U8 desc[UR14][R28.64+0x48], R5 ;  /* 0x000048051c00d986 */ /* 0x0003e2000c10110e */
[----:B0-----:R-:W-:-:S03]  /*26300*/  F2FP.SATFINITE.E5M2.F32.PACK_AB_MERGE_C R9, RZ, R4, RZ ;  /* 0x00000004ff09723e */ /* 0x001fc600048060ff */
[----:B------:R0:W-:Y:S01]  /*26310*/  @!P2 STG.E.U8 desc[UR14][R28.64+0x49], R7 ;  /* 0x000049071c00a986 */ /* 0x0001e2000c10110e */
[----:B--2---:R-:W-:-:S03]  /*26320*/  FMUL R2, R37, UR20 ;  /* 0x0000001425027c20 */ /* 0x004fc60008400000 */
[----:B------:R-:W2:Y:S01]  /*26330*/  LDL.LU R37, [R1+0x314] ;  /* 0x0003140001257983 */ /* 0x000ea20000300800 */
[----:B------:R-:W-:-:S03]  /*26340*/  FMUL R3, R39, UR20 ;  /* 0x0000001427037c20 */ /* 0x000fc60008400000 */
[----:B------:R-:W2:Y:S01]  /*26350*/  LDL.LU R39, [R1+0x318] ;  /* 0x0003180001277983 */ /* 0x000ea20000300800 */
[----:B-1----:R-:W-:Y:S02]  /*26360*/  F2FP.SATFINITE.E5M2.F32.PACK_AB_MERGE_C R5, RZ, R2, RZ ;  /* 0x00000002ff05723e */ /* 0x002fe400048060ff */
[----:B------:R-:W-:Y:S01]  /*26370*/  F2FP.SATFINITE.E5M2.F32.PACK_AB_MERGE_C R11, RZ, R3, RZ ;  /* 0x00000003ff0b723e */ /* 0x000fe200048060ff */
        /* <DEDUP_REMOVED lines=16> */
[----:B------:R-:W-:Y:S01]  /*26480*/  @!P2 STG.E.U8 desc[UR14][R28.64+0x51], R11 ;  /* 0x0000510b1c00a986 */ /* 0x000fe2000c10110e */
[----:B------:R-:W-:-:S05]  /*26490*/  ISETP.LT.OR P2, PT, R0, 0x5a, !P6 ;  /* 0x0000005a0000780c */ /* 0x000fca0007741670 */
[----:B------:R1:W-:Y:S01]  /*264a0*/  @!P1 STG.E.U8 desc[UR14][R28.64+0x50], R5 ;  /* 0x000050051c009986 */ /* 0x0003e2000c10110e */
[----:B0-----:R-:W-:-:S03]  /*264b0*/  F2FP.SATFINITE.E5M2.F32.PACK_AB_MERGE_C R9, RZ, R2, RZ ;  /* 0x00000002ff09723e */ /* 0x001fc600048060ff */
[----:B------:R0:W-:Y:S01]  /*264c0*/  @!P5 STG.E.U8 desc[UR14][R30.64+0x58], R7 ;  /* 0x000058071e00d986 */ /* 0x0001e2000c10110e */
[----:B------:R-:W-:Y:S01]  /*264d0*/  ISETP.LT.OR P5, PT, R0, 0x5a, !P3 ;  /* 0x0000005a0000780c */ /* 0x000fe20005fa1670 */
[----:B------:R-:W-:Y:S02]  /*264e0*/  FMUL R2, R38, UR20 ;  /* 0x0000001426027c20 */ /* 0x000fe40008400000 */
[----:B------:R-:W3:Y:S01]  /*264f0*/  LDL.LU R38, [R1+0x32c] ;  /* 0x00032c0001267983 */ /* 0x000ee20000300800 */
[----:B------:R-:W-:Y:S02]  /*26500*/  F2FP.SATFINITE.E5M2.F32.PACK_AB_MERGE_C R13, RZ, R3, RZ ;  /* 0x00000003ff0d723e */ /* 0x000fe400048060ff */
[----:B-1----:R-:W-:Y:S02]  /*26510*/  F2FP.SATFINITE.E5M2.F32.PACK_AB_MERGE_C R5, RZ, R4, RZ ;  /* 0x00000004ff05723e */ /* 0x002fe400048060ff */
[----:B0-----:R-:W-:Y:S01]  /*26520*/  F2FP.SATFINITE.E5M2.F32.PACK_AB_MERGE_C R7, RZ, R2, RZ ;  /* 0x00000002ff07723e */ /* 0x001fe200048060ff */
[----:B------:R0:W-:Y:S04]  /*26530*/  @!P2 STG.E.U8 desc[UR14][R30.64+0x59], R9 ;  /* 0x000059091e00a986 */ /* 0x0001e8000c10110e */
        /* <DEDUP_REMOVED lines=21> */
[----:B------:R-:W-:Y:S01]  /*26690*/  @!P2 STG.E.U8 desc[UR14][R30.64+0x61], R11 ;  /* 0x0000610b1e00a986 */ /* 0x000fe2000c10110e */
[----:B------:R-:W-:Y:S02]  /*266a0*/  ISETP.LT.OR P2, PT, R0, 0x62, !P3 ;  /* 0x000000620000780c */ /* 0x000fe40005f41670 */
[----:B0-----:R-:W-:-:S07]  /*266b0*/  F2FP.SATFINITE.E5M2.F32.PACK_AB_MERGE_C R13, RZ, R3, RZ ;  /* 0x00000003ff0d723e */ /* 0x001fce00048060ff */
[----:B------:R0:W-:Y:S01]  /*266c0*/  @!P1 STG.E.U8 desc[UR14][R30.64+0x60], R7 ;  /* 0x000060071e009986 */ /* 0x0001e2000c10110e */
[----:B------:R-:W-:-:S03]  /*266d0*/  ISETP.LT.OR P1, PT, R0, 0x69, !P6 ;  /* 0x000000690000780c */ /* 0x000fc60007721670 */
[----:B------:R1:W-:Y:S01]  /*266e0*/  @!P5 STG.E.U8 desc[UR14][R28.64+0x60], R9 ;  /* 0x000060091c00d986 */ /* 0x0003e2000c10110e */
[----:B------:R-:W-:Y:S01]  /*266f0*/  ISETP.LT.OR P5, PT, R0, 0x6a, !P6 ;  /* 0x0000006a0000780c */ /* 0x000fe200077a1670 */
[----:B------:R-:W-:Y:S02]  /*26700*/  FMUL R3, R38, UR20 ;  /* 0x0000001426037c20 */ /* 0x000fe40008400000 */
[----:B------:R-:W3:Y:S01]  /*26710*/  LDL.LU R38, [R1+0x348] ;  /* 0x0003480001267983 */ /* 0x000ee20000300800 */
[----:B0-----:R-:W-:Y:S02]  /*26720*/  F2FP.SATFINITE.E5M2.F32.PACK_AB_MERGE_C R7, RZ, R4, RZ ;  /* 0x00000004ff07723e */ /* 0x001fe400048060ff */
[----:B------:R-:W-:Y:S02]  /*26730*/  F2FP.SATFINITE.E5M2.F32.PACK_AB_MERGE_C R11, RZ, R3, RZ ;  /* 0x00000003ff0b723e */ /* 0x000fe400048060ff */
[----:B-1----:R-:W-:Y:S01]  /*26740*/  F2FP.SATFINITE.E5M2.F32.PACK_AB_MERGE_C R9, RZ, R2, RZ ;  /* 0x00000002ff09723e */ /* 0x002fe200048060ff */
        /* <DEDUP_REMOVED lines=64> */
[----:B------:R-:W-:-:S03]  /*26b50*/  ISETP.LT.OR P1, PT, R0, 0x81, !P3 ;  /* 0x000000810000780c */ /* 0x000fc60005f21670 */
        /* <DEDUP_REMOVED lines=186> */
[----:B------:R-:W-:Y:S01]  /*27700*/  FMUL R3, R40, UR20 ;  /* 0x0000001428037c20 */ /* 0x000fe20008400000 */
[----:B0-----:R-:W-:-:S04]  /*27710*/  F2FP.SATFINITE.E5M2.F32.PACK_AB_MERGE_C R5, RZ, R2, RZ ;  /* 0x00000002ff05723e */ /* 0x001fc800048060ff */
[----:B------:R-:W-:Y:S01]  /*27720*/  F2FP.SATFINITE.E5M2.F32.PACK_AB_MERGE_C R13, RZ, R3, RZ ;  /* 0x00000003ff0d723e */ /* 0x000fe200048060ff */
[----:B----4-:R-:W-:Y:S02]  /*27730*/  FMUL R4, R36, UR20 ;  /* 0x0000001424047c20 */ /* 0x010fe40008400000 */
[----:B------:R-:W4:Y:S03]  /*27740*/  LDL.LU R36, [R1+0x418] ;  /* 0x0004180001247983 */ /* 0x000f260000300800 */
[----:B-1----:R-:W-:Y:S01]  /*27750*/  F2FP.SATFINITE.E5M2.F32.PACK_AB_MERGE_C R7, RZ, R4, RZ ;  /* 0x00000004ff07723e */ /* 0x002fe200048060ff */
[----:B------:R-:W-:Y:S02]  /*27760*/  FMUL R2, R35, UR20 ;  /* 0x0000001423027c20 */ /* 0x000fe40008400000 */
        /* <DEDUP_REMOVED lines=8> */
[----:B------:R-:W-:-:S03]  /*277f0*/  ISETP.LT.OR P1, PT, R0, 0xd1, !P3 ;  /* 0x000000d10000780c */ /* 0x000fc60005f21670 */
[----:B------:R-:W3:Y:S04]  /*27800*/  LDL.LU R42, [R1+0x42c] ;  /* 0x00042c00012a7983 */ /* 0x000ee80000300800 */
[----:B------:R-:W3:Y:S04]  /*27810*/  LDL.LU R40, [R1+0x430] ;  /* 0x0004300001287983 */ /* 0x000ee80000300800 */
[----:B------:R0:W-:Y:S01]  /*27820*/  @!P2 STG.E.U8 desc[UR14][R28.64+0xc9], R11 ;  /* 0x0000c90b1c00a986 */ /* 0x0001e2000c10110e */
[----:B------:R-:W-:-:S03]  /*27830*/  ISETP.LT.OR P2, PT, R0, 0xd2, !P6 ;  /* 0x000000d20000780c */ /* 0x000fc60007741670 */
[----:B------:R1:W-:Y:S01]  /*27840*/  @!P5 STG.E.U8 desc[UR14][R30.64+0xd0], R9 ;  /* 0x0000d0091e00d986 */ /* 0x0003e2000c10110e */
[----:B------:R-:W-:Y:S02]  /*27850*/  ISETP.LT.OR P5, PT, R0, 0xd2, !P3 ;  /* 0x000000d20000780c */ /* 0x000fe40005fa1670 */
[----:B0-----:R-:W-:-:S07]  /*27860*/  F2FP.SATFINITE.E5M2.F32.PACK_AB_MERGE_C R11, RZ, R3, RZ ;  /* 0x00000003ff0b723e */ /* 0x001fce00048060ff */
[----:B------:R0:W-:Y:S01]  /*27870*/  @!P2 STG.E.U8 desc[UR14][R30.64+0xd1], R5 ;  /* 0x0000d1051e00a986 */ /* 0x0001e2000c10110e */
[C---:B------:R-:W-:Y:S02]  /*27880*/  ISETP.LT.OR P2, PT, R0.reuse, 0xda, !P6 ;  /* 0x000000da0000780c */ /* 0x040fe40007741670 */
[----:B-1----:R-:W-:Y:S01]  /*27890*/  F2FP.SATFINITE.E5M2.F32.PACK_AB_MERGE_C R9, RZ, R2, RZ ;  /* 0x00000002ff09723e */ /* 0x002fe200048060ff */
[----:B------:R-:W-:Y:S01]  /*278a0*/  @!P1 STG.E.U8 desc[UR14][R28.64+0xd0], R13 ;  /* 0x0000d00d1c009986 */ /* 0x000fe2000c10110e */
[C---:B------:R-:W-:Y:S01]  /*278b0*/  ISETP.LT.OR P1, PT, R0.reuse, 0xd9, !P6 ;  /* 0x000000d90000780c */ /* 0x040fe20007721670 */
[----:B------:R-:W-:Y:S02]  /*278c0*/  FMUL R2, R39, UR20 ;  /* 0x0000001427027c20 */ /* 0x000fe40008400000 */
[----:B------:R1:W-:Y:S01]  /*278d0*/  @!P5 STG.E.U8 desc[UR14][R28.64+0xd1], R7 ;  /* 0x0000d1071c00d986 */ /* 0x0003e2000c10110e */
[----:B------:R-:W-:Y:S01]  /*278e0*/  ISETP.LT.OR P5, PT, R0, 0xd9, !P3 ;  /* 0x000000d90000780c */ /* 0x000fe20005fa1670 */
[----:B------:R-:W-:-:S02]  /*278f0*/  FMUL R3, R38, UR20 ;  /* 0x0000001426037c20 */ /* 0x000fc40008400000 */
[----:B------:R-:W3:Y:S04]  /*27900*/  LDL.LU R39, [R1+0x434] ;  /* 0x0004340001277983 */ /* 0x000ee80000300800 */
[----:B------:R-:W3:Y:S01]  /*27910*/  LDL.LU R38, [R1+0x438] ;  /* 0x0004380001267983 */ /* 0x000ee20000300800 */
[----:B0-----:R-:W-:Y:S02]  /*27920*/  F2FP.SATFINITE.E5M2.F32.PACK_AB_MERGE_C R5, RZ, R4, RZ ;  /* 0x00000004ff05723e */ /* 0x001fe400048060ff */
[----:B-1----:R-:W-:Y:S01]  /*27930*/  F2FP.SATFINITE.E5M2.F32.PACK_AB_MERGE_C R7, RZ, R2, RZ ;  /* 0x00000002ff07723e */ /* 0x002fe200048060ff */
[----:B------:R0:W-:Y:S01]  /*27940*/  @!P1 STG.E.U8 desc[UR14][R30.64+0xd8], R9 ;  /* 0x0000d8091e009986 */ /* 0x0001e2000c10110e */
[----:B------:R-:W-:-:S03]  /*27950*/  F2FP.SATFINITE.E5M2.F32.PACK_AB_MERGE_C R13, RZ, R3, RZ ;  /* 0x00000003ff0d723e */ /* 0x000fc600048060ff */
[----:B------:R-:W-:Y:S04]  /*27960*/  @!P2 STG.E.U8 desc[UR14][R30.64+0xd9], R11 ;  /* 0x0000d90b1e00a986 */ /* 0x000fe8000c10110e */
[----:B------:R1:W-:Y:S01]  /*27970*/  @!P5 STG.E.U8 desc[UR14][R28.64+0xd8], R5 ;  /* 0x0000d8051c00d986 */ /* 0x0003e2000c10110e */
[----:B--2---:R-:W-:-:S03]  /*27980*/  FMUL R4, R37, UR20 ;  /* 0x0000001425047c20 */ /* 0x004fc60008400000 */
[----:B------:R-:W2:Y:S02]  /*27990*/  LDL.LU R37, [R1+0x43c] ;  /* 0x00043c0001257983 */ /* 0x000ea40000300800 */
[----:B0-----:R-:W-:Y:S01]  /*279a0*/  F2FP.SATFINITE.E5M2.F32.PACK_AB_MERGE_C R9, RZ, R4, RZ ;  /* 0x00000004ff09723e */ /* 0x001fe200048060ff */
        /* <DEDUP_REMOVED lines=15> */
[----:B------:R-:W-:-:S03]  /*27aa0*/  ISETP.LT.OR P1, PT, R0, 0xe1, !P3 ;  /* 0x000000e10000780c */ /* 0x000fc60005f21670 */
[----:B------:R1:W-:Y:S01]  /*27ab0*/  @!P5 STG.E.U8 desc[UR14][R30.64+0xe1], R9 ;  /* 0x0000e1091e00d986 */ /* 0x0003e2000c10110e */
[----:B------:R-:W-:Y:S02]  /*27ac0*/  ISETP.LT.OR P5, PT, R0, 0xe9, !P6 ;  /* 0x000000e90000780c */ /* 0x000fe400077a1670 */
[----:B------:R-:W-:Y:S02]  /*27ad0*/  F2FP.SATFINITE.E5M2.F32.PACK_AB_MERGE_C R11, RZ, R3, RZ ;  /* 0x00000003ff0b723e */ /* 0x000fe400048060ff */
[----:B0-----:R-:W-:-:S03]  /*27ae0*/  F2FP.SATFINITE.E5M2.F32.PACK_AB_MERGE_C R7, RZ, R4, RZ ;  /* 0x00000004ff07723e */ /* 0x001fc600048060ff */
[----:B------:R-:W-:Y:S01]  /*27af0*/  @!P2 STG.E.U8 desc[UR14][R28.64+0xe1], R11 ;  /* 0x0000e10b1c00a986 */ /* 0x000fe2000c10110e */
[----:B------:R-:W-:-:S03]  /*27b00*/  ISETP.LT.OR P2, PT, R0, 0xea, !P6 ;  /* 0x000000ea0000780c */ /* 0x000fc60007741670 */
[----:B------:R0:W-:Y:S01]  /*27b10*/  @!P1 STG.E.U8 desc[UR14][R28.64+0xe0], R5 ;  /* 0x0000e0051c009986 */ /* 0x0001e2000c10110e */
[----:B------:R-:W-:-:S03]  /*27b20*/  ISETP.LT.OR P1, PT, R0, 0xe9, !P3 ;  /* 0x000000e90000780c */ /* 0x000fc60005f21670 */
[----:B------:R0:W-:Y:S01]  /*27b30*/  @!P5 STG.E.U8 desc[UR14][R30.64+0xe8], R7 ;  /* 0x0000e8071e00d986 */ /* 0x0001e2000c10110e */
[----:B------:R-:W-:Y:S01]  /*27b40*/  ISETP.LT.OR P5, PT, R0, 0xea, !P3 ;  /* 0x000000ea0000780c */ /* 0x000fe20005fa1670 */
[----:B------:R-:W-:Y:S01]  /*27b50*/  FMUL R3, R43, UR20 ;  /* 0x000000142b037c20 */ /* 0x000fe20008400000 */
[----:B------:R-:W-:Y:S01]  /*27b60*/  FMUL R4, R42, UR20 ;  /* 0x000000142a047c20 */ /* 0x000fe20008400000 */
[----:B-1----:R-:W-:-:S03]  /*27b70*/  F2FP.SATFINITE.E5M2.F32.PACK_AB_MERGE_C R9, RZ, R2, RZ ;  /* 0x00000002ff09723e */ /* 0x002fc600048060ff */
[----:B------:R-:W-:Y:S02]  /*27b80*/  F2FP.SATFINITE.E5M2.F32.PACK_AB_MERGE_C R13, RZ, R3, RZ ;  /* 0x00000003ff0d723e */ /* 0x000fe400048060ff */
[----:B0-----:R-:W-:Y:S01]  /*27b90*/  F2FP.SATFINITE.E5M2.F32.PACK_AB_MERGE_C R5, RZ, R4, RZ ;  /* 0x00000004ff05723e */ /* 0x001fe200048060ff */
[----:B------:R0:W-:Y:S01]  /*27ba0*/  @!P2 STG.E.U8 desc[UR14][R30.64+0xe9], R9 ;  /* 0x0000e9091e00a986 */ /* 0x0001e2000c10110e */
[----:B------:R-:W-:-:S03]  /*27bb0*/  ISETP.LT.OR P2, PT, R0, 0xf1, !P3 ;  /* 0x000000f10000780c */ /* 0x000fc60005f41670 */
[----:B------:R-:W-:Y:S01]  /*27bc0*/  @!P1 STG.E.U8 desc[UR14][R28.64+0xe8], R13 ;  /* 0x0000e80d1c009986 */ /* 0x000fe2000c10110e */
[----:B------:R-:W-:-:S03]  /*27bd0*/  ISETP.LT.OR P1, PT, R0, 0xf1, !P6 ;  /* 0x000000f10000780c */ /* 0x000fc60007721670 */
[----:B------:R-:W-:Y:S01]  /*27be0*/  @!P5 STG.E.U8 desc[UR14][R28.64+0xe9], R5 ;  /* 0x0000e9051c00d986 */ /* 0x000fe2000c10110e */
[----:B------:R-:W-:Y:S01]  /*27bf0*/  ISETP.LT.OR P5, PT, R0, 0xf2, !P6 ;  /* 0x000000f20000780c */ /* 0x000fe200077a1670 */
[----:B------:R-:W-:Y:S01]  /*27c00*/  FMUL R2, R40, UR20 ;  /* 0x0000001428027c20 */ /* 0x000fe20008400000 */
[----:B------:R-:W-:Y:S01]  /*27c10*/  FMUL R3, R39, UR20 ;  /* 0x0000001427037c20 */ /* 0x000fe20008400000 */
[----:B------:R-:W-:-:S03]  /*27c20*/  FMUL R4, R38, UR20 ;  /* 0x0000001426047c20 */ /* 0x000fc60008400000 */
[----:B------:R-:W-:Y:S02]  /*27c30*/  F2FP.SATFINITE.E5M2.F32.PACK_AB_MERGE_C R7, RZ, R2, RZ ;  /* 0x00000002ff07723e */ /* 0x000fe400048060ff */
[----:B------:R-:W-:Y:S02]  /*27c40*/  F2FP.SATFINITE.E5M2.F32.PACK_AB_MERGE_C R11, RZ, R3, RZ ;  /* 0x00000003ff0b723e */ /* 0x000fe400048060ff */
[----:B0-----:R-:W-:Y:S01]  /*27c50*/  F2FP.SATFINITE.E5M2.F32.PACK_AB_MERGE_C R9, RZ, R4, RZ ;  /* 0x00000004ff09723e */ /* 0x001fe200048060ff */
[----:B------:R0:W-:Y:S01]  /*27c60*/  @!P1 STG.E.U8 desc[UR14][R30.64+0xf0], R7 ;  /* 0x0000f0071e009986 */ /* 0x0001e2000c10110e */
[----:B------:R-:W-:-:S03]  /*27c70*/  ISETP.LT.OR P1, PT, R0, 0xf9, !P6 ;  /* 0x000000f90000780c */ /* 0x000fc60007721670 */
[----:B------:R1:W-:Y:S01]  /*27c80*/  @!P5 STG.E.U8 desc[UR14][R30.64+0xf1], R11 ;  /* 0x0000f10b1e00d986 */ /* 0x0003e2000c10110e */
[C---:B------:R-:W-:Y:S02]  /*27c90*/  ISETP.LT.OR P5, PT, R0.reuse, 0xf2, !P3 ;  /* 0x000000f20000780c */ /* 0x040fe40005fa1670 */
[C---:B------:R-:W-:Y:S01]  /*27ca0*/  ISETP.LT.OR P6, PT, R0.reuse, 0xfa, !P6 ;  /* 0x000000fa0000780c */ /* 0x040fe200077c1670 */
[----:B------:R1:W-:Y:S01]  /*27cb0*/  @!P2 STG.E.U8 desc[UR14][R28.64+0xf0], R9 ;  /* 0x0000f0091c00a986 */ /* 0x0003e2000c10110e */
[C---:B------:R-:W-:Y:S02]  /*27cc0*/  ISETP.LT.OR P2, PT, R0.reuse, 0xf9, !P3 ;  /* 0x000000f90000780c */ /* 0x040fe40005f41670 */
[----:B------:R-:W-:Y:S01]  /*27cd0*/  ISETP.LT.OR P3, PT, R0, 0xfa, !P3 ;  /* 0x000000fa0000780c */ /* 0x000fe20005f61670 */
[----:B--2---:R-:W-:-:S05]  /*27ce0*/  FMUL R0, R37, UR20 ;  /* 0x0000001425007c20 */ /* 0x004fca0008400000 */
[----:B0-----:R-:W-:-:S05]  /*27cf0*/  F2FP.SATFINITE.E5M2.F32.PACK_AB_MERGE_C R7, RZ, R0, RZ ;  /* 0x00000000ff07723e */ /* 0x001fca00048060ff */
[----:B------:R0:W-:Y:S01]  /*27d00*/  @!P5 STG.E.U8 desc[UR14][R28.64+0xf1], R7 ;  /* 0x0000f1071c00d986 */ /* 0x0001e2000c10110e */
[----:B----4-:R-:W-:Y:S01]  /*27d10*/  FMUL R2, R36, UR20 ;  /* 0x0000001424027c20 */ /* 0x010fe20008400000 */
[----:B------:R-:W-:Y:S01]  /*27d20*/  FMUL R3, R35, UR20 ;  /* 0x0000001423037c20 */ /* 0x000fe20008400000 */
[----:B---3--:R-:W-:Y:S01]  /*27d30*/  FMUL R4, R33, UR20 ;  /* 0x0000001421047c20 */ /* 0x008fe20008400000 */
[----:B------:R-:W-:Y:S02]  /*27d40*/  FMUL R5, R32, UR20 ;  /* 0x0000001420057c20 */ /* 0x000fe40008400000 */
[----:B-1----:R-:W-:Y:S02]  /*27d50*/  F2FP.SATFINITE.E5M2.F32.PACK_AB_MERGE_C R11, RZ, R2, RZ ;  /* 0x00000002ff0b723e */ /* 0x002fe400048060ff */
[----:B------:R-:W-:Y:S02]  /*27d60*/  F2FP.SATFINITE.E5M2.F32.PACK_AB_MERGE_C R3, RZ, R3, RZ ;  /* 0x00000003ff03723e */ /* 0x000fe400048060ff */
[----:B------:R-:W-:-:S02]  /*27d70*/  F2FP.SATFINITE.E5M2.F32.PACK_AB_MERGE_C R9, RZ, R4, RZ ;  /* 0x00000004ff09723e */ /* 0x000fc400048060ff */
[----:B------:R-:W-:Y:S01]  /*27d80*/  F2FP.SATFINITE.E5M2.F32.PACK_AB_MERGE_C R5, RZ, R5, RZ ;  /* 0x00000005ff05723e */ /* 0x000fe200048060ff */
[----:B------:R0:W-:Y:S04]  /*27d90*/  @!P1 STG.E.U8 desc[UR14][R30.64+0xf8], R11 ;  /* 0x0000f80b1e009986 */ /* 0x0001e8000c10110e */
[----:B------:R0:W-:Y:S04]  /*27da0*/  @!P6 STG.E.U8 desc[UR14][R30.64+0xf9], R3 ;  /* 0x0000f9031e00e986 */ /* 0x0001e8000c10110e */
[----:B------:R0:W-:Y:S04]  /*27db0*/  @!P2 STG.E.U8 desc[UR14][R28.64+0xf8], R9 ;  /* 0x0000f8091c00a986 */ /* 0x0001e8000c10110e */
[----:B------:R0:W-:Y:S02]  /*27dc0*/  @!P3 STG.E.U8 desc[UR14][R28.64+0xf9], R5 ;  /* 0x0000f9051c00b986 */ /* 0x0001e4000c10110e */
.L_x_551:
[----:B------:R-:W-:Y:S05]  /*27dd0*/  BSYNC B0 ;  /* 0x0000000000007941 */ /* 0x000fea0003800000 */
.L_x_37:
[----:B0-2---:R-:W2:Y:S04]  /*27de0*/  LDL.LU R3, [R1+0x454] ;  /* 0x0004540001037983 */ /* 0x005ea80000300800 */
[----:B-----5:R-:W2:Y:S01]  /*27df0*/  LDL.LU R2, [R1+0x458] ;  /* 0x0004580001027983 */ /* 0x020ea20000300800 */
[----:B------:R-:W-:Y:S01]  /*27e00*/  ULDC UR6, c[0x0][0xc] ;  /* 0x0000030000067ab9 */ /* 0x000fe20000000800 */
[----:B------:R-:W-:Y:S01]  /*27e10*/  ULDC UR7, c[0x0][0x10] ;  /* 0x0000040000077ab9 */ /* 0x000fe20000000800 */
[----:B---34-:R-:W2:Y:S01]  /*27e20*/  LDC R5, c[0x0][0x14] ;  /* 0x00000500ff057b82 */ /* 0x018ea20000000800 */
[----:B------:R-:W-:Y:S01]  /*27e30*/  UIMAD.WIDE.U32 UR6, UR6, UR7, URZ ;  /* 0x00000007060672a5 */ /* 0x000fe2000f8e003f */
[----:B------:R-:W-:Y:S01]  /*27e40*/  PRMT R0, RZ, 0x7610, R0 ;  /* 0x00007610ff007816 */ /* 0x000fe20000000000 */
[----:B------:R-:W-:-:S04]  /*27e50*/  UMOV UR9, 0xffffffff ;  /* 0xffffffff00097882 */ /* 0x000fc80000000000 */
[----:B--2---:R-:W-:-:S04]  /*27e60*/  IMAD.WIDE.U32 R2, R5, UR6, R2 ;  /* 0x0000000605027c25 */ /* 0x004fc8000f8e0002 */
[----:B------:R-:W-:Y:S01]  /*27e70*/  IMAD R5, R5, UR7, RZ ;  /* 0x0000000705057c24 */ /* 0x000fe2000f8e02ff */
[----:B------:R-:W-:Y:S01]  /*27e80*/  ULDC.64 UR6, c[0x0][0x650] ;  /* 0x0001940000067ab9 */ /* 0x000fe20000000a00 */
[----:B------:R-:W-:Y:S01]  /*27e90*/  IMAD.MOV.U32 R11, RZ, RZ, R2 ;  /* 0x000000ffff0b7224 */ /* 0x000fe200078e0002 */
[----:B------:R-:W-:Y:S01]  /*27ea0*/  ISETP.GE.U32.AND P1, PT, R2, UR6, PT ;  /* 0x0000000602007c0c */ /* 0x000fe2000bf26070 */
[----:B------:R-:W-:Y:S02]  /*27eb0*/  IMAD.IADD R13, R3, 0x1, R5 ;  /* 0x00000001030d7824 */ /* 0x000fe400078e0205 */
[----:B------:R-:W-:-:S03]  /*27ec0*/  IMAD.MOV.U32 R2, RZ, RZ, -0x1 ;  /* 0xffffffffff027424 */ /* 0x000fc600078e00ff */
[----:B------:R0:W-:Y:S01]  /*27ed0*/  STL [R1+0x454], R13 ;  /* 0x0004540d01007387 */ /* 0x0001e20000100800 */
[----:B------:R-:W-:-:S03]  /*27ee0*/  ISETP.GE.U32.AND.EX P1, PT, R13, UR7, PT, P1 ;  /* 0x000000070d007c0c */ /* 0x000fc6000bf26110 */
[----:B------:R0:W-:Y:S04]  /*27ef0*/  STL [R1+0x458], R11 ;  /* 0x0004580b01007387 */ /* 0x0001e80000100800 */
[----:B------:R0:W-:Y:S06]  /*27f00*/  STL [R1+0x45c], R2 ;  /* 0x00045c0201007387 */ /* 0x0001ec0000100800 */
[----:B------:R-:W-:Y:S05]  /*27f10*/  @P1 BRA `(.L_x_552) ;  /* 0x0000000400741947 */ /* 0x000fea0003800000 */
[----:B------:R-:W2:Y:S01]  /*27f20*/  S2R R8, SR_CTAID.X ;  /* 0x0000000000087919 */ /* 0x000ea20000002500 */
[----:B------:R-:W-:Y:S01]  /*27f30*/  ULDC.64 UR18, c[0x0][0x628] ;  /* 0x00018a0000127ab9 */ /* 0x000fe20000000a00 */
[----:B------:R-:W3:Y:S01]  /*27f40*/  LDC R9, c[0x0][0x144] ;  /* 0x00005100ff097b82 */ /* 0x000ee20000000800 */
[----:B------:R-:W-:Y:S01]  /*27f50*/  ULDC UR6, c[0x0][0x150] ;  /* 0x0000540000067ab9 */ /* 0x000fe20000000800 */
[----:B------:R-:W4:Y:S01]  /*27f60*/  S2R R12, SR_CTAID.Y ;  /* 0x00000000000c7919 */ /* 0x000f220000002600 */
[----:B------:R-:W-:Y:S01]  /*27f70*/  ISETP.NE.U32.AND P1, PT, RZ, UR18, PT ;  /* 0x00000012ff007c0c */ /* 0x000fe2000bf25070 */
[----:B------:R-:W-:Y:S01]  /*27f80*/  ULDC UR23, c[0x0][0x630] ;  /* 0x00018c0000177ab9 */ /* 0x000fe20000000800 */
[----:B------:R-:W-:Y:S02]  /*27f90*/  R2UR UR16, R11 ;  /* 0x000000000b1072ca */ /* 0x000fe400000e0000 */
[----:B------:R-:W-:Y:S01]  /*27fa0*/  ISETP.NE.AND.EX P1, PT, RZ, UR19, PT, P1 ;  /* 0x00000013ff007c0c */ /* 0x000fe2000bf25310 */
[----:B------:R-:W0:Y:S01]  /*27fb0*/  LDC.64 R6, c[0x0][0x620] ;  /* 0x00018800ff067b82 */ /* 0x000e220000000a00 */
[----:B------:R-:W-:-:S02]  /*27fc0*/  R2UR UR17, R13 ;  /* 0x000000000d1172ca */ /* 0x000fc400000e0000 */
[----:B--2---:R-:W-:-:S05]  /*27fd0*/  I2FP.F32.U32 R0, R8 ;  /* 0x0000000800007245 */ /* 0x004fca0000201000 */
[----:B------:R-:W-:-:S06]  /*27fe0*/  FMUL R0, R0, UR6 ;  /* 0x0000000600007c20 */ /* 0x000fcc0008400000 */
[----:B------:R-:W2:Y:S01]  /*27ff0*/  F2I.U32.TRUNC.NTZ R0, R0 ;  /* 0x0000000000007305 */ /* 0x000ea2000020f000 */
[----:B----4-:R-:W-:Y:S05]  /*28000*/  @!P1 BRA `(.L_x_553) ;  /* 0x0000000000309947 */ /* 0x010fea0003800000 */
        /* <DEDUP_REMOVED lines=12> */
.L_x_553:
[----:B------:R-:W-:Y:S01]  /*280d0*/  USHF.R.U64 UR9, UR16, UR23, UR17 ;  /* 0x0000001710097299 */ /* 0x000fe20008001211 */
[----:B------:R-:W4:Y:S01]  /*280e0*/  LDC.64 R22, c[0x0][0x640] ;  /* 0x00019000ff167b82 */ /* 0x000f220000000a00 */
[----:B------:R-:W-:Y:S01]  /*280f0*/  USHF.R.U32.HI UR6, URZ, UR23, UR17 ;  /* 0x000000173f067299 */ /* 0x000fe20008011611 */
[----:B--2---:R-:W-:Y:S02]  /*28100*/  IMAD.MOV R10, RZ, RZ, -R0 ;  /* 0x000000ffff0a7224 */ /* 0x004fe400078e0a00 */
[----:B0-----:R-:W-:Y:S01]  /*28110*/  IMAD.MOV.U32 R2, RZ, RZ, R11 ;  /* 0x000000ffff027224 */ /* 0x001fe200078e000b */
[----:B------:R-:W-:Y:S01]  /*28120*/  IADD3 R5, P1, RZ, -UR9, RZ ;  /* 0x80000009ff057c10 */ /* 0x000fe2000ff3e0ff */
[----:B---3--:R-:W-:Y:S02]  /*28130*/  IMAD R18, R9, R10, R8 ;  /* 0x0000000a09127224 */ /* 0x008fe400078e0208 */
[----:B------:R-:W0:Y:S02]  /*28140*/  LDC R4, c[0x0][0x618] ;  /* 0x00018600ff047b82 */ /* 0x000e240000000800 */
[----:B------:R-:W-:Y:S01]  /*28150*/  IMAD.X R3, RZ, RZ, ~UR6, P1 ;  /* 0x80000006ff037e24 */ /* 0x000fe200088e06ff */
[----:B------:R-:W-:-:S03]  /*28160*/  ULDC UR6, c[0x0][0x154] ;  /* 0x0000550000067ab9 */ /* 0x000fc60000000800 */
[-C--:B------:R-:W-:Y:S02]  /*28170*/  IMAD R0, R3, R6.reuse, RZ ;  /* 0x0000000603007224 */ /* 0x080fe400078e02ff */
[----:B------:R-:W2:Y:S01]  /*28180*/  LDC R14, c[0x0][0x608] ;  /* 0x00018200ff0e7b82 */ /* 0x000ea20000000800 */
[----:B------:R-:W-:Y:S02]  /*28190*/  IMAD.MOV.U32 R3, RZ, RZ, R13 ;  /* 0x000000ffff037224 */ /* 0x000fe400078e000d */
[----:B------:R-:W-:-:S05]  /*281a0*/  IMAD.WIDE.U32 R2, R5, R6, R2 ;  /* 0x0000000605027225 */ /* 0x000fca00078e0002 */
[----:B------:R-:W3:Y:S01]  /*281b0*/  LDC R20, c[0x0][0x658] ;  /* 0x00019600ff147b82 */ /* 0x000ee20000000800 */
[----:B------:R-:W-:Y:S01]  /*281c0*/  IMAD R5, R5, R7, R0 ;  /* 0x0000000705057224 */ /* 0x000fe200078e0200 */
[----:B------:R-:W-:Y:S01]  /*281d0*/  I2FP.F32.U32 R0, R12 ;  /* 0x0000000c00007245 */ /* 0x000fe20000201000 */
[----:B------:R-:W-:Y:S01]  /*281e0*/  IMAD.MOV.U32 R7, RZ, RZ, 0x1 ;  /* 0x00000001ff077424 */ /* 0x000fe200078e00ff */
[----:B----4-:R-:W-:Y:S01]  /*281f0*/  ISETP.NE.U32.AND P1, PT, R22, RZ, PT ;  /* 0x000000ff1600720c */ /* 0x010fe20003f25070 */
[----:B------:R-:W-:Y:S02]  /*28200*/  IMAD.IADD R3, R3, 0x1, R5 ;  /* 0x0000000103037824 */ /* 0x000fe400078e0205 */
[----:B------:R-:W-:Y:S01]  /*28210*/  FMUL R0, R0, UR6 ;  /* 0x0000000600007c20 */ /* 0x000fe20008400000 */
[----:B------:R-:W4:Y:S01]  /*28220*/  LDC R15, c[0x0][0x148] ;  /* 0x00005200ff0f7b82 */ /* 0x000f220000000800 */
[----:B------:R-:W-:Y:S01]  /*28230*/  ISETP.NE.AND.EX P1, PT, R23, RZ, PT, P1 ;  /* 0x000000ff1700720c */ /* 0x000fe20003f25310 */
[----:B------:R-:W-:Y:S01]  /*28240*/  IMAD.MOV.U32 R5, RZ, RZ, -0x1 ;  /* 0xffffffffff057424 */ /* 0x000fe200078e00ff */
[-CC-:B0-----:R-:W-:Y:S01]  /*28250*/  SHF.R.U64 R10, R2, R4.reuse, R3.reuse ;  /* 0x00000004020a7219 */ /* 0x181fe20000001203 */
[----:B------:R0:W0:Y:S01]  /*28260*/  F2I.U32.TRUNC.NTZ R13, R0 ;  /* 0x00000000000d7305 */ /* 0x000022000020f000 */
[----:B------:R-:W-:-:S03]  /*28270*/  SHF.R.U32.HI R3, RZ, R4, R3 ;  /* 0x00000004ff037219 */ /* 0x000fc60000011603 */
[----:B------:R-:W0:Y:S01]  /*28280*/  LDC R16, c[0x0][0x600] ;  /* 0x00018000ff107b82 */ /* 0x000e220000000800 */
[-CC-:B--2---:R-:W-:Y:S02]  /*28290*/  SHF.R.U64 R8, R10, R14.reuse, R3.reuse ;  /* 0x0000000e0a087219 */ /* 0x184fe40000001203 */
[----:B------:R-:W-:-:S05]  /*282a0*/  SHF.R.U32.HI R3, RZ, R14, R3 ;  /* 0x0000000eff037219 */ /* 0x000fca0000011603 */
[----:B------:R-:W2:Y:S01]  /*282b0*/  LDC R17, c[0x0][0x648] ;  /* 0x00019200ff117b82 */ /* 0x000ea20000000800 */
[-CC-:B---3--:R-:W-:Y:S02]  /*282c0*/  SHF.R.U64 R11, R8, R20.reuse, R3.reuse ;  /* 0x00000014080b7219 */ /* 0x188fe40000001203 */
[-C--:B------:R-:W-:Y:S02]  /*282d0*/  SHF.L.U32 R5, R5, R20.reuse, RZ ;  /* 0x0000001405057219 */ /* 0x080fe400000006ff */
[-C--:B------:R-:W-:Y:S01]  /*282e0*/  SHF.R.U32.HI R3, RZ, R20.reuse, R3 ;  /* 0x00000014ff037219 */ /* 0x080fe20000011603 */
[----:B------:R-:W-:Y:S01]  /*282f0*/  IMAD.MOV.U32 R2, RZ, RZ, R11 ;  /* 0x000000ffff027224 */ /* 0x000fe200078e000b */
[----:B------:R-:W-:Y:S01]  /*28300*/  SHF.L.U32 R20, R7, R20, RZ ;  /* 0x0000001407147219 */ /* 0x000fe200000006ff */
[----:B------:R-:W3:Y:S01]  /*28310*/  LDC R19, c[0x0][0x638] ;  /* 0x00018e00ff137b82 */ /* 0x000ee20000000800 */
[----:B------:R-:W-:-:S07]  /*28320*/  LOP3.LUT R41, RZ, R5, RZ, 0x33, !PT ;  /* 0x00000005ff297212 */ /* 0x000fce00078e33ff */
[----:B------:R-:W0:Y:S01]  /*28330*/  LDC R21, c[0x0][0x610] ;  /* 0x00018400ff157b82 */ /* 0x000e220000000800 */
[----:B------:R-:W-:Y:S05]  /*28340*/  @!P1 BRA `(.L_x_554) ;  /* 0x0000000000289947 */ /* 0x000fea0003800000 */
[----:B0-----:R-:W0:Y:S02]  /*28350*/  LDC R0, c[0x0][0x64c] ;  /* 0x00019300ff007b82 */ /* 0x001e240000000800 */
[----:B0-----:R-:W-:-:S05]  /*28360*/  IADD3 R7, P1, R11, R0, RZ ;  /* 0x000000000b077210 */ /* 0x001fca0007f3e0ff */
        /* <DEDUP_REMOVED lines=8> */
.L_x_554:
[----:B0-2---:R-:W-:Y:S01]  /*283f0*/  SHF.R.U64 R0, R2, R17, R3 ;  /* 0x0000001102007219 */ /* 0x005fe20000001203 */
[----:B------:R-:W-:Y:S01]  /*28400*/  VIADD R3, R16, 0xffffffff ;  /* 0xffffffff10037836 */ /* 0x000fe20000000000 */
[----:B------:R-:W-:Y:S01]  /*28410*/  LOP3.LUT R41, R8, R41, RZ, 0xc0, !PT ;  /* 0x0000002908297212 */ /* 0x000fe200078ec0ff */
[----:B------:R-:W-:Y:S02]  /*28420*/  IMAD.MOV R13, RZ, RZ, -R13 ;  /* 0x000000ffff0d7224 */ /* 0x000fe400078e0a0d */
[----:B------:R-:W-:Y:S01]  /*28430*/  IMAD.MOV R2, RZ, RZ, -R0 ;  /* 0x000000ffff027224 */ /* 0x000fe200078e0a00 */
[----:B------:R-:W-:Y:S01]  /*28440*/  LOP3.LUT R3, R10, R3, RZ, 0xc0, !PT ;  /* 0x000000030a037212 */ /* 0x000fe200078ec0ff */
[----:B------:R-:W-:Y:S02]  /*28450*/  IMAD R41, R20, R0, R41 ;  /* 0x0000000014297224 */ /* 0x000fe400078e0229 */
[----:B----4-:R-:W-:Y:S02]  /*28460*/  @P4 IMAD R18, R15, R13, R12 ;  /* 0x0000000d0f124224 */ /* 0x010fe400078e020c */
[----:B---3--:R-:W-:-:S02]  /*28470*/  IMAD R0, R2, R19, R11 ;  /* 0x0000001302007224 */ /* 0x008fc400078e020b */
[----:B------:R-:W-:Y:S02]  /*28480*/  IMAD R41, R41, R21, R18 ;  /* 0x0000001529297224 */ /* 0x000fe400078e0212 */
[----:B------:R-:W-:Y:S02]  /*28490*/  IMAD R2, R0, R16, R3 ;  /* 0x0000001000027224 */ /* 0x000fe400078e0203 */
[----:B------:R-:W-:-:S03]  /*284a0*/  IMAD.MOV.U32 R4, RZ, RZ, 0x1 ;  /* 0x00000001ff047424 */ /* 0x000fc600078e00ff */
[----:B------:R-:W-:Y:S02]  /*284b0*/  SEL R3, R2, R41, !P4 ;  /* 0x0000002902037207 */ /* 0x000fe40006000000 */
[----:B------:R-:W-:Y:S02]  /*284c0*/  PRMT R0, R4, 0x7610, R0 ;  /* 0x0000761004007816 */ /* 0x000fe40000000000 */
[----:B------:R-:W-:Y:S01]  /*284d0*/  SEL R41, R41, R2, !P4 ;  /* 0x0000000229297207 */ /* 0x000fe20006000000 */
[----:B------:R2:W-:Y:S06]  /*284e0*/  STL [R1+0x45c], R3 ;  /* 0x00045c0301007387 */ /* 0x0005ec0000100800 */
.L_x_552:
[----:B------:R3:W-:Y:S01]  /*284f0*/  STL [R1+0x460], R41 ;  /* 0x0004602901007387 */ /* 0x0007e20000100800 */
[----:B------:R-:W-:-:S13]  /*28500*/  LOP3.LUT P1, RZ, R0, 0xff, RZ, 0xc0, !PT ;  /* 0x000000ff00ff7812 */ /* 0x000fda000782c0ff */
[----:B---3--:R-:W-:Y:S05]  /*28510*/  @P1 BRA `(.L_x_555) ;  /* 0xfffffd8c005c1947 */ /* 0x008fea000383ffff */
[----:B------:R-:W-:Y:S05]  /*28520*/  EXIT ;  /* 0x000000000000794d */ /* 0x000fea0003800000 */
.L_x_7:
[----:B------:R-:W2:Y:S01]  /*28530*/  LDL R20, [R1+0x458] ;  /* 0x0004580001147983 */ /* 0x000ea20000100800 */
[----:B0-----:R-:W-:-:S03]  /*28540*/  ULDC.64 UR4, c[0x0][0x650] ;  /* 0x0001940000047ab9 */ /* 0x001fc60000000a00 */
[----:B------:R-:W3:Y:S01]  /*28550*/  LDL R163, [R1+0x454] ;  /* 0x0004540001a37983 */ /* 0x000ee20000100800 */
[----:B------:R-:W-:Y:S01]  /*28560*/  PRMT R0, RZ, 0x7610, R0 ;  /* 0x00007610ff007816 */ /* 0x000fe20000000000 */
[----:B------:R-:W-:Y:S02]  /*28570*/  IMAD.MOV.U32 R12, RZ, RZ, -0x1 ;  /* 0xffffffffff0c7424 */ /* 0x000fe400078e00ff */
[----:B------:R-:W-:Y:S02]  /*28580*/  IMAD.MOV.U32 R4, RZ, RZ, -0x1 ;  /* 0xffffffffff047424 */ /* 0x000fe400078e00ff */
[----:B------:R-:W-:Y:S01]  /*28590*/  IMAD.MOV.U32 R11, RZ, RZ, -0x1 ;  /* 0xffffffffff0b7424 */ /* 0x000fe200078e00ff */
[----:B--2---:R-:W-:-:S04]  /*285a0*/  ISETP.GE.U32.AND P0, PT, R20, UR4, PT ;  /* 0x0000000414007c0c */ /* 0x004fc8000bf06070 */
[----:B---3--:R-:W-:-:S13]  /*285b0*/  ISETP.GE.U32.AND.EX P0, PT, R163, UR5, PT, P0 ;  /* 0x00000005a3007c0c */ /* 0x008fda000bf06100 */
[----:B------:R-:W-:Y:S05]  /*285c0*/  @P0 BRA `(.L_x_556) ;  /* 0x0000000400300947 */ /* 0x000fea0003800000 */
[----:B------:R-:W0:Y:S01]  /*285d0*/  LDC.64 R16, c[0x0][0x628] ;  /* 0x00018a00ff107b82 */ /* 0x000e220000000a00 */
[----:B-1----:R-:W-:Y:S02]  /*285e0*/  IMAD.MOV.U32 R8, RZ, RZ, R20 ;  /* 0x000000ffff087224 */ /* 0x002fe400078e0014 */
[----:B------:R-:W-:-:S05]  /*285f0*/  IMAD.MOV.U32 R9, RZ, RZ, R163 ;  /* 0x000000ffff097224 */ /* 0x000fca00078e00a3 */
[----:B------:R-:W1:Y:S08]  /*28600*/  LDC R12, c[0x0][0x630] ;  /* 0x00018c00ff0c7b82 */ /* 0x000e700000000800 */
[----:B------:R-:W2:Y:S01]  /*28610*/  LDC.64 R18, c[0x0][0x620] ;  /* 0x00018800ff127b82 */ /* 0x000ea20000000a00 */
[----:B0-----:R-:W-:-:S04]  /*28620*/  ISETP.NE.U32.AND P0, PT, R16, RZ, PT ;  /* 0x000000ff1000720c */ /* 0x001fc80003f05070 */
[----:B------:R-:W-:-:S13]  /*28630*/  ISETP.NE.AND.EX P0, PT, R17, RZ, PT, P0 ;  /* 0x000000ff1100720c */ /* 0x000fda0003f05300 */
[----:B-12---:R-:W-:Y:S05]  /*28640*/  @!P0 BRA `(.L_x_557) ;  /* 0x0000000000288947 */ /* 0x006fea0003800000 */
[----:B------:R-:W0:Y:S02]  /*28650*/  LDC R0, c[0x0][0x634] ;  /* 0x00018d00ff007b82 */ /* 0x000e240000000800 */
        /* <DEDUP_REMOVED lines=9> */
.L_x_557:
[----:B------:R-:W0:Y:S01]  /*286f0*/  LDC.64 R22, c[0x0][0x640] ;  /* 0x00019000ff167b82 */ /* 0x000e220000000a00 */
[-CC-:B------:R-:W-:Y:S01]  /*28700*/  SHF.R.U64 R15, R8, R12.reuse, R9.reuse ;  /* 0x0000000c080f7219 */ /* 0x180fe20000001209 */
[----:B------:R-:W-:Y:S01]  /*28710*/  IMAD.MOV.U32 R4, RZ, RZ, R20 ;  /* 0x000000ffff047224 */ /* 0x000fe200078e0014 */
[----:B------:R-:W-:Y:S01]  /*28720*/  SHF.R.U32.HI R0, RZ, R12, R9 ;  /* 0x0000000cff007219 */ /* 0x000fe20000011609 */
[----:B------:R-:W-:Y:S01]  /*28730*/  IMAD.MOV.U32 R24, RZ, RZ, 0x1 ;  /* 0x00000001ff187424 */ /* 0x000fe200078e00ff */
[----:B------:R-:W-:-:S03]  /*28740*/  IADD3 R7, P0, RZ, -R15, RZ ;  /* 0x8000000fff077210 */ /* 0x000fc60007f1e0ff */
[----:B------:R-:W1:Y:S02]  /*28750*/  LDC R6, c[0x0][0x618] ;  /* 0x00018600ff067b82 */ /* 0x000e640000000800 */
[----:B------:R-:W-:-:S04]  /*28760*/  IMAD.X R5, RZ, RZ, ~R0, P0 ;  /* 0x000000ffff057224 */ /* 0x000fc800000e0e00 */
[-C--:B------:R-:W-:Y:S02]  /*28770*/  IMAD R0, R5, R18.reuse, RZ ;  /* 0x0000001205007224 */ /* 0x080fe400078e02ff */
[----:B------:R-:W2:Y:S01]  /*28780*/  LDC R8, c[0x0][0x608] ;  /* 0x00018200ff087b82 */ /* 0x000ea20000000800 */
[----:B------:R-:W-:Y:S02]  /*28790*/  IMAD.MOV.U32 R5, RZ, RZ, R163 ;  /* 0x000000ffff057224 */ /* 0x000fe400078e00a3 */
[----:B------:R-:W-:-:S05]  /*287a0*/  IMAD.WIDE.U32 R4, R7, R18, R4 ;  /* 0x0000001207047225 */ /* 0x000fca00078e0004 */
[----:B------:R-:W3:Y:S01]  /*287b0*/  LDC R21, c[0x0][0x658] ;  /* 0x00019600ff157b82 */ /* 0x000ee20000000800 */
[----:B------:R-:W-:Y:S01]  /*287c0*/  IMAD R7, R7, R19, R0 ;  /* 0x0000001307077224 */ /* 0x000fe200078e0200 */
[----:B0-----:R-:W-:-:S03]  /*287d0*/  ISETP.NE.U32.AND P0, PT, R22, RZ, PT ;  /* 0x000000ff1600720c */ /* 0x001fc60003f05070 */
[----:B------:R-:W-:Y:S01]  /*287e0*/  IMAD.IADD R5, R5, 0x1, R7 ;  /* 0x0000000105057824 */ /* 0x000fe200078e0207 */
[----:B------:R-:W-:Y:S02]  /*287f0*/  ISETP.NE.AND.EX P0, PT, R23, RZ, PT, P0 ;  /* 0x000000ff1700720c */ /* 0x000fe40003f05300 */
[----:B------:R-:W0:Y:S02]  /*28800*/  LDC R16, c[0x0][0x600] ;  /* 0x00018000ff107b82 */ /* 0x000e240000000800 */
[-CC-:B-1----:R-:W-:Y:S01]  /*28810*/  SHF.R.U64 R12, R4, R6.reuse, R5.reuse ;  /* 0x00000006040c7219 */ /* 0x182fe20000001205 */
[----:B------:R-:W-:Y:S01]  /*28820*/  IMAD.MOV.U32 R4, RZ, RZ, -0x1 ;  /* 0xffffffffff047424 */ /* 0x000fe200078e00ff */
[----:B------:R-:W-:-:S04]  /*28830*/  SHF.R.U32.HI R5, RZ, R6, R5 ;  /* 0x00000006ff057219 */ /* 0x000fc80000011605 */
[----:B------:R-:W1:Y:S01]  /*28840*/  LDC R18, c[0x0][0x648] ;  /* 0x00019200ff127b82 */ /* 0x000e620000000800 */
[-CC-:B--2---:R-:W-:Y:S02]  /*28850*/  SHF.R.U64 R17, R12, R8.reuse, R5.reuse ;  /* 0x000000080c117219 */ /* 0x184fe40000001205 */
[----:B------:R-:W-:-:S05]  /*28860*/  SHF.R.U32.HI R0, RZ, R8, R5 ;  /* 0x00000008ff007219 */ /* 0x000fca0000011605 */
[----:B------:R-:W2:Y:S01]  /*28870*/  LDC R20, c[0x0][0x638] ;  /* 0x00018e00ff147b82 */ /* 0x000ea20000000800 */
[-C--:B---3--:R-:W-:Y:S02]  /*28880*/  SHF.L.U32 R4, R4, R21.reuse, RZ ;  /* 0x0000001504047219 */ /* 0x088fe400000006ff */
[-CC-:B------:R-:W-:Y:S02]  /*28890*/  SHF.R.U64 R19, R17, R21.reuse, R0.reuse ;  /* 0x0000001511137219 */ /* 0x180fe40000001200 */
[----:B------:R-:W-:Y:S02]  /*288a0*/  LOP3.LUT R26, RZ, R4, RZ, 0x33, !PT ;  /* 0x00000004ff1a7212 */ /* 0x000fe400078e33ff */
[----:B------:R-:W-:Y:S01]  /*288b0*/  SHF.R.U32.HI R5, RZ, R21, R0 ;  /* 0x00000015ff057219 */ /* 0x000fe20000011600 */
[----:B------:R-:W3:Y:S01]  /*288c0*/  LDC R25, c[0x0][0x610] ;  /* 0x00018400ff197b82 */ /* 0x000ee20000000800 */
[----:B------:R-:W-:Y:S01]  /*288d0*/  IMAD.MOV.U32 R4, RZ, RZ, R19 ;  /* 0x000000ffff047224 */ /* 0x000fe200078e0013 */
[----:B------:R-:W-:Y:S06]  /*288e0*/  @!P0 BRA `(.L_x_558) ;  /* 0x0000000000288947 */ /* 0x000fec0003800000 */
        /* <DEDUP_REMOVED lines=10> */
.L_x_558:
[----:B-1----:R-:W-:Y:S01]  /*28990*/  SHF.R.U64 R3, R4, R18, R5 ;  /* 0x0000001204037219 */ /* 0x002fe20000001205 */
[----:B0-----:R-:W-:Y:S01]  /*289a0*/  VIADD R5, R16, 0xffffffff ;  /* 0xffffffff10057836 */ /* 0x001fe20000000000 */
[----:B------:R-:W-:Y:S01]  /*289b0*/  SHF.L.U32 R24, R24, R21, RZ ;  /* 0x0000001518187219 */ /* 0x000fe200000006ff */
[----:B------:R-:W-:Y:S01]  /*289c0*/  @P4 IMAD R10, R13, R14, R2 ;  /* 0x0000000e0d0a4224 */ /* 0x000fe200078e0202 */
[----:B------:R-:W-:Y:S01]  /*289d0*/  LOP3.LUT R0, R17, R26, RZ, 0xc0, !PT ;  /* 0x0000001a11007212 */ /* 0x000fe200078ec0ff */
[----:B------:R-:W-:Y:S01]  /*289e0*/  IMAD.MOV R4, RZ, RZ, -R3 ;  /* 0x000000ffff047224 */ /* 0x000fe200078e0a03 */
[----:B------:R-:W-:Y:S01]  /*289f0*/  LOP3.LUT R5, R12, R5, RZ, 0xc0, !PT ;  /* 0x000000050c057212 */ /* 0x000fe200078ec0ff */
[----:B------:R-:W-:Y:S02]  /*28a00*/  IMAD.MOV.U32 R2, RZ, RZ, 0x1 ;  /* 0x00000001ff027424 */ /* 0x000fe400078e00ff */
[----:B------:R-:W-:Y:S02]  /*28a10*/  IMAD R3, R24, R3, R0 ;  /* 0x0000000318037224 */ /* 0x000fe400078e0200 */
[----:B--2---:R-:W-:-:S02]  /*28a20*/  IMAD R0, R4, R20, R19 ;  /* 0x0000001404007224 */ /* 0x004fc400078e0213 */
[----:B---3--:R-:W-:Y:S02]  /*28a30*/  IMAD R12, R3, R25, R10 ;  /* 0x00000019030c7224 */ /* 0x008fe400078e020a */
[----:B------:R-:W-:Y:S01]  /*28a40*/  IMAD R3, R0, R16, R5 ;  /* 0x0000001000037224 */ /* 0x000fe200078e0205 */
[----:B------:R-:W-:Y:S01]  /*28a50*/  PRMT R0, R2, 0x7610, R0 ;  /* 0x0000761002007816 */ /* 0x000fe20000000000 */
[----:B------:R-:W-:-:S03]  /*28a60*/  IMAD.MOV.U32 R11, RZ, RZ, R15 ;  /* 0x000000ffff0b7224 */ /* 0x000fc600078e000f */
[----:B------:R-:W-:Y:S02]  /*28a70*/  SEL R4, R3, R12, !P4 ;  /* 0x0000000c03047207 */ /* 0x000fe40006000000 */
[----:B------:R-:W-:-:S07]  /*28a80*/  SEL R12, R12, R3, !P4 ;  /* 0x000000030c0c7207 */ /* 0x000fce0006000000 */
.L_x_556:
[----:B------:R-:W-:-:S08]  /*28a90*/  NOP ;  /* 0x0000000000007918 */ /* 0x000fd00000000000 */
[----:B-1----:R-:W0:-:S00]  /*28aa0*/  USETMAXREG.DEALLOC.CTAPOOL 0x18 ;  /* 0x00000018000079c8 */ /* 0x002e0000080e0500 */
[----:B------:R-:W-:-:S13]  /*28ab0*/  ISETP.NE.AND P0, PT, RZ, UR8, PT ;  /* 0x00000008ff007c0c */ /* 0x000fda000bf05270 */
[----:B------:R-:W-:Y:S05]  /*28ac0*/  @P0 EXIT ;  /* 0x000000000000094d */ /* 0x000fea0003800000 */
[----:B0-----:R-:W-:Y:S01]  /*28ad0*/  LOP3.LUT P0, RZ, R0, 0xff, RZ, 0xc0, !PT ;  /* 0x000000ff00ff7812 */ /* 0x001fe2000780c0ff */
[----:B------:R-:W-:Y:S02]  /*28ae0*/  IMAD.MOV.U32 R0, RZ, RZ, 0x1 ;  /* 0x00000001ff007424 */ /* 0x000fe400078e00ff */
[----:B------:R-:W-:-:S10]  /*28af0*/  IMAD.MOV.U32 R8, RZ, RZ, RZ ;  /* 0x000000ffff087224 */ /* 0x000fd400078e00ff */
[----:B------:R-:W-:Y:S05]  /*28b00*/  @!P0 BRA `(.L_x_559) ;  /* 0x0000000c00508947 */ /* 0x000fea0003800000 */
[----:B------:R-:W0:Y:S01]  /*28b10*/  LDC R0, c[0x0][0x28c] ;  /* 0x0000a300ff007b82 */ /* 0x000e220000000800 */
[----:B------:R-:W-:Y:S01]  /*28b20*/  ULDC UR5, c[0x0][0x658] ;  /* 0x0001960000057ab9 */ /* 0x000fe20000000800 */
[----:B------:R-:W-:Y:S01]  /*28b30*/  UMOV UR7, 0xffffffff ;  /* 0xffffffff00077882 */ /* 0x000fe20000000000 */
[----:B------:R-:W-:Y:S01]  /*28b40*/  ULDC UR6, c[0x0][0xc] ;  /* 0x0000030000067ab9 */ /* 0x000fe20000000800 */
[----:B------:R-:W-:Y:S01]  /*28b50*/  USHF.L.U32 UR9, UR7, UR5, URZ ;  /* 0x0000000507097299 */ /* 0x000fe2000800063f */
[----:B------:R-:W-:Y:S01]  /*28b60*/  BSSY B0, `(.L_x_559) ;  /* 0x00000ce000007945 */ /* 0x000fe20003800000 */
[----:B------:R-:W-:Y:S01]  /*28b70*/  UMOV UR8, 0x1 ;  /* 0x0000000100087882 */ /* 0x000fe20000000000 */
[----:B------:R-:W-:Y:S01]  /*28b80*/  ULDC UR7, c[0x0][0x10] ;  /* 0x0000040000077ab9 */ /* 0x000fe20000000800 */
[----:B------:R-:W1:Y:S01]  /*28b90*/  S2UR UR10, SR_CgaCtaId ;  /* 0x00000000000a79c3 */ /* 0x000e620000008800 */
[----:B------:R-:W-:Y:S01]  /*28ba0*/  UIMAD.WIDE.U32 UR6, UR6, UR7, URZ ;  /* 0x00000007060672a5 */ /* 0x000fe2000f8e003f */
[----:B------:R-:W-:Y:S01]  /*28bb0*/  IMAD.MOV.U32 R10, RZ, RZ, 0x1 ;  /* 0x00000001ff0a7424 */ /* 0x000fe200078e00ff */
[----:B------:R-:W-:Y:S01]  /*28bc0*/  USHF.L.U32 UR5, UR8, UR5, URZ ;  /* 0x0000000508057299 */ /* 0x000fe2000800063f */
[----:B------:R-:W-:Y:S01]  /*28bd0*/  IMAD.MOV.U32 R8, RZ, RZ, RZ ;  /* 0x000000ffff087224 */ /* 0x000fe200078e00ff */
[----:B------:R-:W-:Y:S01]  /*28be0*/  ULDC UR4, c[0x0][0x600] ;  /* 0x0001800000047ab9 */ /* 0x000fe20000000800 */
[----:B------:R-:W-:Y:S01]  /*28bf0*/  ULDC UR8, c[0x0][0x14] ;  /* 0x0000050000087ab9 */ /* 0x000fe20000000800 */
[----:B------:R-:W-:-:S02]  /*28c00*/  ULOP3.LUT UR21, UR13, 0x2, URZ, 0xfc, !UPT ;  /* 0x000000020d157892 */ /* 0x000fc4000f8efc3f */
[----:B------:R-:W-:Y:S02]  /*28c10*/  UIMAD.WIDE.U32 UR22, UR6, UR8, URZ ;  /* 0x00000008061672a5 */ /* 0x000fe4000f8e003f */
[----:B------:R-:W-:Y:S02]  /*28c20*/  UIMAD UR16, UR7, UR8, URZ ;  /* 0x00000008071072a4 */ /* 0x000fe4000f8e023f */
[----:B------:R-:W-:Y:S02]  /*28c30*/  UIADD3 UR4, UR4, -0x1, URZ ;  /* 0xffffffff04047890 */ /* 0x000fe4000fffe03f */
[----:B------:R-:W-:Y:S01]  /*28c40*/  ULOP3.LUT UR18, URZ, UR9, URZ, 0x33, !UPT ;  /* 0x000000093f127292 */ /* 0x000fe2000f8e333f */
[----:B0-----:R-:W-:Y:S01]  /*28c50*/  VIADD R0, R0, 0x7f ;  /* 0x0000007f00007836 */ /* 0x001fe20000000000 */
[----:B------:R-:W-:Y:S01]  /*28c60*/  UIADD3 UR16, UR23, UR16, URZ ;  /* 0x0000001017107290 */ /* 0x000fe2000fffe03f */
[----:B------:R-:W-:-:S03]  /*28c70*/  ULDC.64 UR24, c[0x0][0x198] ;  /* 0x0000660000187ab9 */ /* 0x000fc60000000a00 */
[----:B------:R-:W-:Y:S01]  /*28c80*/  SHF.R.S32.HI R3, RZ, 0x1f, R0 ;  /* 0x0000001fff037819 */ /* 0x000fe20000011400 */
[----:B-1----:R-:W-:-:S03]  /*28c90*/  IMAD.U32 R7, RZ, RZ, UR10 ;  /* 0x0000000aff077e24 */ /* 0x002fc6000f8e00ff */
[----:B------:R-:W-:Y:S01]  /*28ca0*/  LEA.HI R3, R3, R0, RZ, 0x7 ;  /* 0x0000000003037211 */ /* 0x000fe200078f38ff */
[----:B------:R-:W-:-:S03]  /*28cb0*/  IMAD.MOV.U32 R0, RZ, RZ, 0x1 ;  /* 0x00000001ff007424 */ /* 0x000fc600078e00ff */
[----:B------:R-:W-:-:S05]  /*28cc0*/  SHF.R.S32.HI R6, RZ, 0x7, R3 ;  /* 0x00000007ff067819 */ /* 0x000fca0000011403 */
[----:B------:R-:W-:-:S07]  /*28cd0*/  VIADD R16, R6, 0x1 ;  /* 0x0000000106107836 */ /* 0x000fce0000000000 */
.L_x_570:
[----:B------:R-:W-:-:S03]  /*28ce0*/  UMOV UR6, 0xffffffff ;  /* 0xffffffff00067882 */ /* 0x000fc60000000000 */
[----:B------:R-:W-:Y:S05]  /*28cf0*/  BRA.DIV UR6, `(.L_x_560) ;  /* 0x0000000e06f47947 */ /* 0x000fea000b800000 */
[----:B------:R-:W-:-:S13]  /*28d00*/  ELECT P0, URZ, PT ;  /* 0x00000000003f782f */ /* 0x000fda0003800000 */
.L_x_582:
[----:B------:R-:W0:Y:S01]  /*28d10*/  LDC R2, c[0x0][0x28c] ;  /* 0x0000a300ff027b82 */ /* 0x000e220000000800 */
[----:B------:R-:W-:Y:S01]  /*28d20*/  BSSY B1, `(.L_x_561) ;  /* 0x000003b000017945 */ /* 0x000fe20003800000 */
[----:B0-----:R-:W-:-:S13]  /*28d30*/  ISETP.LT.OR P0, PT, R2, 0x1, !P0 ;  /* 0x000000010200780c */ /* 0x001fda0004701670 */
[----:B------:R-:W-:Y:S05]  /*28d40*/  @P0 BRA `(.L_x_562) ;  /* 0x0000000000e00947 */ /* 0x000fea0003800000 */
[----:B------:R-:W-:Y:S02]  /*28d50*/  IMAD R2, R12, 0x2, R7 ;  /* 0x000000020c027824 */ /* 0x000fe400078e0207 */
[----:B------:R-:W-:Y:S02]  /*28d60*/  IMAD.SHL.U32 R4, R4, 0x100, RZ ;  /* 0x0000010004047824 */ /* 0x000fe400078e00ff */
[----:B------:R-:W-:Y:S02]  /*28d70*/  IMAD.SHL.U32 R2, R2, 0x80, RZ ;  /* 0x0000008002027824 */ /* 0x000fe400078e00ff */
[----:B------:R-:W-:Y:S02]  /*28d80*/  IMAD.MOV.U32 R14, RZ, RZ, RZ ;  /* 0x000000ffff0e7224 */ /* 0x000fe400078e00ff */
[----:B------:R-:W-:Y:S02]  /*28d90*/  IMAD.MOV.U32 R3, RZ, RZ, R16 ;  /* 0x000000ffff037224 */ /* 0x000fe400078e0010 */
[----:B------:R-:W-:-:S02]  /*28da0*/  IMAD.MOV.U32 R5, RZ, RZ, R0 ;  /* 0x000000ffff057224 */ /* 0x000fc400078e0000 */
[----:B------:R-:W-:-:S07]  /*28db0*/  IMAD.MOV.U32 R9, RZ, RZ, R8 ;  /* 0x000000ffff097224 */ /* 0x000fce00078e0008 */
.L_x_565:
[----:B------:R-:W0:Y:S01]  /*28dc0*/  S2UR UR6, SR_CgaCtaId ;  /* 0x00000000000679c3 */ /* 0x000e220000008800 */
[----:B------:R-:W-:Y:S02]  /*28dd0*/  MOV R12, 0x400 ;  /* 0x00000400000c7802 */ /* 0x000fe40000000f00 */
[----:B------:R-:W-:Y:S01]  /*28de0*/  SHF.L.U32 R13, R5, 0x1f, RZ ;  /* 0x0000001f050d7819 */ /* 0x000fe200000006ff */
[----:B0-----:R-:W-:-:S05]  /*28df0*/  IMAD.U32 R7, RZ, RZ, UR6 ;  /* 0x00000006ff077e24 */ /* 0x001fca000f8e00ff */
[----:B------:R-:W-:-:S05]  /*28e00*/  LEA R12, R7, R12, 0x18 ;  /* 0x0000000c070c7211 */ /* 0x000fca00078ec0ff */
[----:B------:R-:W-:-:S04]  /*28e10*/  IMAD R18, R9, 0x8, R12 ;  /* 0x0000000809127824 */ /* 0x000fc800078e020c */
[----:B------:R-:W0:Y:S02]  /*28e20*/  SYNCS.PHASECHK.TRANS64.TRYWAIT P0, [R18+URZ+0x28], R13 ;  /* 0x0000280d120075a7 */ /* 0x000e24000800017f */
[----:B0-----:R-:W-:Y:S05]  /*28e30*/  @!P0 BRA `(.L_x_563) ;  /* 0x0000000c00c48947 */ /* 0x001fea0003800000 */
.L_x_583:
[----:B------:R-:W1:Y:S01]  /*28e40*/  S2R R15, SR_TID.X ;  /* 0x00000000000f7919 */ /* 0x000e620000002100 */
[----:B------:R-:W-:-:S04]  /*28e50*/  UPRMT UR6, UR21, 0x9910, URZ ;  /* 0x0000991015067896 */ /* 0x000fc8000800003f */
[----:B------:R-:W-:Y:S01]  /*28e60*/  UISETP.NE.AND UP0, UPT, UR6, 0x2, UPT ;  /* 0x000000020600788c */ /* 0x000fe2000bf05270 */
[----:B-1----:R-:W-:-:S13]  /*28e70*/  LOP3.LUT P0, RZ, R15, 0x7f, RZ, 0xc0, !PT ;  /* 0x0000007f0fff7812 */ /* 0x002fda000780c0ff */
[----:B0-----:R-:W0:Y:S02]  /*28e80*/  @!P0 LDC R13, c[0x0][0x500] ;  /* 0x00014000ff0d8b82 */ /* 0x001e240000000800 */
[----:B0-----:R0:W-:Y:S01]  /*28e90*/  @!P0 SYNCS.ARRIVE.TRANS64 RZ, [R18+URZ], R13 ;  /* 0x0000000d12ff89a7 */ /* 0x0011e2000800003f */
[----:B------:R-:W-:-:S13]  /*28ea0*/  PLOP3.LUT P0, PT, PT, PT, UP0, 0x80, 0x0 ;  /* 0x000000000000781c */ /* 0x000fda0003f0f008 */
[----:B0-----:R-:W-:Y:S05]  /*28eb0*/  @P0 BRA `(.L_x_564) ;  /* 0x0000000000040947 */ /* 0x001fea0003800000 */
[----:B------:R-:W-:Y:S01]  /*28ec0*/  BPT.TRAP 0x1 ;  /* 0x000000040000795c */ /* 0x000fe20000300000 */
.L_x_564:
[----:B------:R-:W-:Y:S01]  /*28ed0*/  IMAD.SHL.U32 R13, R9, 0x8000, RZ ;  /* 0x00008000090d7824 */ /* 0x000fe200078e00ff */
[----:B------:R-:W-:Y:S01]  /*28ee0*/  R2UR UR8, R12 ;  /* 0x000000000c0872ca */ /* 0x000fe200000e0000 */
[----:B------:R-:W-:Y:S01]  /*28ef0*/  VIADD R3, R3, 0xffffffff ;  /* 0xffffffff03037836 */ /* 0x000fe20000000000 */
[----:B------:R-:W-:Y:S01]  /*28f00*/  R2UR UR9, R18 ;  /* 0x00000000120972ca */ /* 0x000fe200000e0000 */
[--C-:B------:R-:W-:Y:S01]  /*28f10*/  IMAD R15, R7, 0x4000, R13.reuse ;  /* 0x00004000070f7824 */ /* 0x100fe200078e020d */
[----:B------:R-:W-:Y:S01]  /*28f20*/  IADD3 R12, R12, 0x28100, R13 ;  /* 0x000281000c0c7810 */ /* 0x000fe20007ffe00d */
[----:B------:R-:W-:Y:S01]  /*28f30*/  UIADD3 UR6, UP0, UR24, 0xf0, URZ ;  /* 0x000000f018067890 */ /* 0x000fe2000ff1e03f */
[----:B------:R-:W-:Y:S01]  /*28f40*/  R2UR UR11, R2 ;  /* 0x00000000020b72ca */ /* 0x000fe200000e0000 */
[----:B------:R-:W-:Y:S01]  /*28f50*/  UIADD3 UR26, UP1, UR24, 0x1f0, URZ ;  /* 0x000001f0181a7890 */ /* 0x000fe2000ff3e03f */
[----:B------:R-:W-:Y:S01]  /*28f60*/  R2UR UR7, R15 ;  /* 0x000000000f0772ca */ /* 0x000fe200000e0000 */
[----:B------:R-:W-:Y:S01]  /*28f70*/  VIADD R9, R9, 0x1 ;  /* 0x0000000109097836 */ /* 0x000fe20000000000 */
[----:B------:R-:W-:Y:S01]  /*28f80*/  R2UR UR10, R14 ;  /* 0x000000000e0a72ca */ /* 0x000fe200000e0000 */
[----:B------:R-:W-:Y:S01]  /*28f90*/  UIADD3.X UR27, URZ, UR25, URZ, UP1, !UPT ;  /* 0x000000193f1b7290 */ /* 0x000fe20008ffe43f */
[----:B------:R-:W-:Y:S01]  /*28fa0*/  R2UR UR12, R11 ;  /* 0x000000000b0c72ca */ /* 0x000fe200000e0000 */
[----:B------:R-:W-:Y:S01]  /*28fb0*/  UMOV UR20, 0x30000 ;  /* 0x0003000000147882 */ /* 0x000fe20000000000 */
[----:B------:R-:W-:Y:S01]  /*28fc0*/  R2UR UR17, R12 ;  /* 0x000000000c1172ca */ /* 0x000fe200000e0000 */
[----:B------:R-:W-:Y:S01]  /*28fd0*/  UMOV UR14, 0x0 ;  /* 0x00000000000e7882 */ /* 0x000fe20000000000 */
[----:B------:R-:W-:Y:S01]  /*28fe0*/  R2UR UR19, R4 ;  /* 0x00000000041372ca */ /* 0x000fe200000e0000 */
[----:B------:R-:W-:Y:S01]  /*28ff0*/  UMOV UR15, 0x10000000 ;  /* 0x10000000000f7882 */ /* 0x000fe20000000000 */
[----:B------:R-:W-:Y:S01]  /*29000*/  ISETP.GT.AND P1, PT, R3, 0x1, PT ;  /* 0x000000010300780c */ /* 0x000fe20003f24270 */
[----:B------:R-:W-:Y:S01]  /*29010*/  VIADD R14, R14, 0x80 ;  /* 0x000000800e0e7836 */ /* 0x000fe20000000000 */
[----:B------:R-:W-:Y:S01]  /*29020*/  ISETP.NE.AND P0, PT, R9, 0x5, PT ;  /* 0x000000050900780c */ /* 0x000fe20003f05270 */
[----:B------:R-:W-:-:S02]  /*29030*/  UIADD3 UR8, UR8, 0x100, UR7 ;  /* 0x0000010008087890 */ /* 0x000fc4000fffe007 */
[----:B------:R-:W-:Y:S01]  /*29040*/  UIADD3.X UR7, URZ, UR25, URZ, UP0, !UPT ;  /* 0x000000193f077290 */ /* 0x000fe200087fe43f */
[----:B------:R-:W-:Y:S02]  /*29050*/  SEL R12, RZ, 0x1, P0 ;  /* 0x00000001ff0c7807 */ /* 0x000fe40000000000 */
[----:B------:R-:W-:Y:S02]  /*29060*/  SEL R9, R9, RZ, P0 ;  /* 0x000000ff09097207 */ /* 0x000fe40000000000 */
[----:B------:R-:W-:-:S04]  /*29070*/  LOP3.LUT R5, R5, R12, RZ, 0x3c, !PT ;  /* 0x0000000c05057212 */ /* 0x000fc800078e3cff */
[----:B------:R0:W-:Y:S02]  /*29080*/  UTMALDG.3D.MULTICAST [UR8], [UR6], UR20, desc[UR14] ;  /* 0x00000e08060073b4 */ /* 0x0001e40008011814 */
[----:B0-----:R-:W-:Y:S01]  /*29090*/  UMOV UR8, UR17 ;  /* 0x0000001100087c82 */ /* 0x001fe20008000000 */
[----:B------:R-:W-:Y:S02]  /*290a0*/  UMOV UR11, UR19 ;  /* 0x00000013000b7c82 */ /* 0x000fe40008000000 */
[----:B------:R0:W-:Y:S02]  /*290b0*/  UTMALDG.3D [UR8], [UR26], desc[UR14] ;  /* 0x00000e081a0075b4 */ /* 0x0001e40008011000 */
[----:B0-----:R-:W-:Y:S05]  /*290c0*/  @P1 BRA `(.L_x_565) ;  /* 0xfffffffc003c1947 */ /* 0x001fea000383ffff */
.L_x_562:
[----:B------:R-:W-:Y:S05]  /*290d0*/  BSYNC B1 ;  /* 0x0000000000017941 */ /* 0x000fea0003800000 */
.L_x_561:
[----:B------:R-:W2:Y:S01]  /*290e0*/  LDL.LU R17, [R1+0x454] ;  /* 0x0004540001117983 */ /* 0x000ea20000300800 */
[----:B------:R-:W-:Y:S01]  /*290f0*/  LOP3.LUT P0, RZ, R10, 0xff, RZ, 0xc0, !PT ;  /* 0x000000ff0aff7812 */ /* 0x000fe2000780c0ff */
[C---:B------:R-:W-:Y:S01]  /*29100*/  IMAD.IADD R8, R6.reuse, 0x1, R8 ;  /* 0x0000000106087824 */ /* 0x040fe200078e0208 */
[----:B------:R-:W-:Y:S01]  /*29110*/  ULDC.64 UR6, c[0x0][0x650] ;  /* 0x0001940000067ab9 */ /* 0x000fe20000000a00 */
[----:B------:R-:W3:Y:S01]  /*29120*/  LDL.LU R15, [R1+0x458] ;  /* 0x00045800010f7983 */ /* 0x000ee20000300800 */
[----:B------:R-:W-:Y:S01]  /*29130*/  ISETP.GE.U32.AND P1, PT, R6, 0x5, PT ;  /* 0x000000050600780c */ /* 0x000fe20003f26070 */
[----:B------:R-:W-:Y:S01]  /*29140*/  BSSY B1, `(.L_x_566) ;  /* 0x000006d000017945 */ /* 0x000fe20003800000 */
[----:B------:R-:W-:Y:S01]  /*29150*/  IMAD.MOV.U32 R12, RZ, RZ, -0x1 ;  /* 0xffffffffff0c7424 */ /* 0x000fe200078e00ff */
[----:B------:R-:W-:Y:S01]  /*29160*/  PRMT R10, RZ, 0x7610, R10 ;  /* 0x00007610ff0a7816 */ /* 0x000fe2000000000a */
[----:B------:R-:W-:Y:S02]  /*29170*/  IMAD.MOV.U32 R4, RZ, RZ, -0x1 ;  /* 0xffffffffff047424 */ /* 0x000fe400078e00ff */
[----:B------:R-:W-:-:S03]  /*29180*/  IMAD.MOV.U32 R11, RZ, RZ, -0x1 ;  /* 0xffffffffff0b7424 */ /* 0x000fc600078e00ff */
[----:B------:R-:W0:Y:S01]  /*29190*/  @P0 S2R R7, SR_CgaCtaId ;  /* 0x0000000000070919 */ /* 0x000e220000008800 */
[----:B------:R-:W-:-:S04]  /*291a0*/  @P0 MOV R2, 0x400 ;  /* 0x0000040000020802 */ /* 0x000fc80000000f00 */
[----:B0-----:R-:W-:-:S04]  /*291b0*/  @P0 LEA R2, R7, R2, 0x18 ;  /* 0x0000000207020211 */ /* 0x001fc800078ec0ff */
[----:B------:R0:W-:Y:S01]  /*291c0*/  @P0 SYNCS.ARRIVE.TRANS64.A1T0 RZ, [R2+URZ+0x68], RZ ;  /* 0x000068ff02ff09a7 */ /* 0x0001e2000810003f */
[----:B------:R-:W-:-:S04]  /*291d0*/  ISETP.GT.U32.AND P0, PT, R8, 0x4, PT ;  /* 0x000000040800780c */ /* 0x000fc80003f04070 */
[----:B------:R-:W-:Y:S01]  /*291e0*/  ISETP.LT.U32.AND P0, PT, R6, 0x5, P0 ;  /* 0x000000050600780c */ /* 0x000fe20000701070 */
[----:B0-----:R-:W-:-:S05]  /*291f0*/  IMAD.WIDE.U32 R2, R8, -0x33333333, RZ ;  /* 0xcccccccd08027825 */ /* 0x001fca00078e00ff */
[----:B------:R-:W-:Y:S02]  /*29200*/  SHF.R.U32.HI R5, RZ, 0x2, R3 ;  /* 0x00000002ff057819 */ /* 0x000fe40000011603 */
[----:B------:R-:W-:Y:S02]  /*29210*/  SEL R3, RZ, 0x1, !P0 ;  /* 0x00000001ff037807 */ /* 0x000fe40004000000 */
[----:B------:R-:W-:Y:S01]  /*29220*/  PRMT R2, RZ, 0x7610, R2 ;  /* 0x00007610ff027816 */ /* 0x000fe20000000002 */
[----:B------:R-:W-:Y:S01]  /*29230*/  IMAD R8, R5, -0x5, R8 ;  /* 0xfffffffb05087824 */ /* 0x000fe200078e0208 */
[----:B------:R-:W-:-:S04]  /*29240*/  LOP3.LUT R0, R0, R3, RZ, 0x3c, !PT ;  /* 0x0000000300007212 */ /* 0x000fc800078e3cff */
[----:B------:R-:W-:Y:S02]  /*29250*/  @P1 LOP3.LUT R0, R0, 0x1, R5, 0x78, !PT ;  /* 0x0000000100001812 */ /* 0x000fe400078e7805 */
[----:B---3--:R-:W-:-:S04]  /*29260*/  IADD3 R15, P0, R15, UR22, RZ ;  /* 0x000000160f0f7c10 */ /* 0x008fc8000ff1e0ff */
[----:B--2---:R-:W-:Y:S01]  /*29270*/  IADD3.X R17, R17, UR16, RZ, P0, !PT ;  /* 0x0000001011117c10 */ /* 0x004fe200087fe4ff */
[----:B------:R0:W-:Y:S01]  /*29280*/  STL [R1+0x458], R15 ;  /* 0x0004580f01007387 */ /* 0x0001e20000100800 */
[----:B------:R-:W-:-:S03]  /*29290*/  ISETP.GE.U32.AND P0, PT, R15, UR6, PT ;  /* 0x000000060f007c0c */ /* 0x000fc6000bf06070 */
[----:B------:R0:W-:Y:S01]  /*292a0*/  STL [R1+0x454], R17 ;  /* 0x0004541101007387 */ /* 0x0001e20000100800 */
[----:B------:R-:W-:-:S13]  /*292b0*/  ISETP.GE.U32.AND.EX P0, PT, R17, UR7, PT, P0 ;  /* 0x0000000711007c0c */ /* 0x000fda000bf06100 */
[----:B0-----:R-:W-:Y:S05]  /*292c0*/  @P0 BRA `(.L_x_567) ;  /* 0x0000000400500947 */ /* 0x001fea0003800000 */
[----:B------:R-:W0:Y:S01]  /*292d0*/  S2R R9, SR_CTAID.X ;  /* 0x0000000000097919 */ /* 0x000e220000002500 */
[----:B------:R-:W-:Y:S01]  /*292e0*/  ULDC UR6, c[0x0][0x150] ;  /* 0x0000540000067ab9 */ /* 0x000fe20000000800 */
[----:B------:R-:W1:Y:S01]  /*292f0*/  LDC R4, c[0x0][0x144] ;  /* 0x00005100ff047b82 */ /* 0x000e620000000800 */
[----:B------:R-:W-:Y:S01]  /*29300*/  ULDC UR9, c[0x0][0x630] ;  /* 0x00018c0000097ab9 */ /* 0x000fe20000000800 */
[----:B------:R-:W2:Y:S06]  /*29310*/  S2R R2, SR_CTAID.Y ;  /* 0x0000000000027919 */ /* 0x000eac0000002600 */
[----:B------:R-:W3:Y:S01]  /*29320*/  LDC R13, c[0x0][0x148] ;  /* 0x00005200ff0d7b82 */ /* 0x000ee20000000800 */
[----:B0-----:R-:W-:-:S02]  /*29330*/  I2FP.F32.U32 R3, R9 ;  /* 0x0000000900037245 */ /* 0x001fc40000201000 */
[----:B--2---:R-:W-:-:S03]  /*29340*/  I2FP.F32.U32 R5, R2 ;  /* 0x0000000200057245 */ /* 0x004fc60000201000 */
[----:B------:R-:W-:Y:S01]  /*29350*/  FMUL R3, R3, UR6 ;  /* 0x0000000603037c20 */ /* 0x000fe20008400000 */
[----:B------:R-:W-:Y:S02]  /*29360*/  ULDC UR6, c[0x0][0x154] ;  /* 0x0000550000067ab9 */ /* 0x000fe40000000800 */
[----:B------:R-:W-:Y:S01]  /*29370*/  FMUL R11, R5, UR6 ;  /* 0x00000006050b7c20 */ /* 0x000fe20008400000 */
[----:B------:R-:W-:Y:S02]  /*29380*/  ULDC.64 UR6, c[0x0][0x628] ;  /* 0x00018a0000067ab9 */ /* 0x000fe40000000a00 */
[----:B------:R-:W0:Y:S01]  /*29390*/  F2I.U32.TRUNC.NTZ R3, R3 ;  /* 0x0000000300037305 */ /* 0x000e22000020f000 */
[----:B------:R-:W-:-:S04]  /*293a0*/  ISETP.NE.U32.AND P0, PT, RZ, UR6, PT ;  /* 0x00000006ff007c0c */ /* 0x000fc8000bf05070 */
[----:B------:R-:W-:-:S03]  /*293b0*/  ISETP.NE.AND.EX P0, PT, RZ, UR7, PT, P0 ;  /* 0x00000007ff007c0c */ /* 0x000fc6000bf05300 */
[----:B------:R-:W2:Y:S01]  /*293c0*/  F2I.U32.TRUNC.NTZ R11, R11 ;  /* 0x0000000b000b7305 */ /* 0x000ea2000020f000 */
[----:B0-----:R-:W-:Y:S02]  /*293d0*/  IMAD.MOV R5, RZ, RZ, -R3 ;  /* 0x000000ffff057224 */ /* 0x001fe400078e0a03 */
[----:B------:R-:W-:Y:S02]  /*293e0*/  IMAD.MOV.U32 R3, RZ, RZ, R17 ;  /* 0x000000ffff037224 */ /* 0x000fe400078e0011 */
[----:B-1----:R-:W-:Y:S02]  /*293f0*/  IMAD R9, R4, R5, R9 ;  /* 0x0000000504097224 */ /* 0x002fe400078e0209 */
[----:B--2---:R-:W-:-:S04]  /*29400*/  IMAD.MOV R4, RZ, RZ, -R11 ;  /* 0x000000ffff047224 */ /* 0x004fc800078e0a0b */
[----:B---3--:R-:W-:Y:S02]  /*29410*/  @P4 IMAD R9, R13, R4, R2 ;  /* 0x000000040d094224 */ /* 0x008fe400078e0202 */
[----:B------:R-:W-:Y:S01]  /*29420*/  IMAD.MOV.U32 R2, RZ, RZ, R15 ;  /* 0x000000ffff027224 */ /* 0x000fe200078e000f */
[----:B------:R-:W-:Y:S06]  /*29430*/  @!P0 BRA `(.L_x_568) ;  /* 0x0000000000288947 */ /* 0x000fec0003800000 */
[----:B------:R-:W-:Y:S02]  /*29440*/  ULDC UR8, c[0x0][0x634] ;  /* 0x00018d0000087ab9 */ /* 0x000fe40000000800 */
[----:B------:R-:W-:-:S05]  /*29450*/  IADD3 R3, P0, R15, UR8, RZ ;  /* 0x000000080f037c10 */ /* 0x000fca000ff1e0ff */
[----:B------:R-:W-:-:S04]  /*29460*/  IMAD.X R11, RZ, RZ, R17, P0 ;  /* 0x000000ffff0b7224 */ /* 0x000fc800000e0611 */
[----:B------:R-:W-:-:S04]  /*29470*/  IMAD.WIDE.U32 R4, R11, UR6, RZ ;  /* 0x000000060b047c25 */ /* 0x000fc8000f8e00ff */
[----:B------:R-:W-:-:S04]  /*29480*/  IMAD.WIDE.U32 R4, P0, R3, UR7, R4 ;  /* 0x0000000703047c25 */ /* 0x000fc8000f800004 */
[----:B------:R-:W-:-:S04]  /*29490*/  IMAD.WIDE.U32 R2, R3, UR6, RZ ;  /* 0x0000000603027c25 */ /* 0x000fc8000f8e00ff */
[----:B------:R-:W-:Y:S01]  /*294a0*/  IMAD.MOV.U32 R2, RZ, RZ, R5 ;  /* 0x000000ffff027224 */ /* 0x000fe200078e0005 */
[----:B------:R-:W-:Y:S01]  /*294b0*/  IADD3 RZ, P1, R3, R4, RZ ;  /* 0x0000000403ff7210 */ /* 0x000fe20007f3e0ff */
[----:B------:R-:W-:-:S04]  /*294c0*/  IMAD.X R3, RZ, RZ, RZ, P0 ;  /* 0x000000ffff037224 */ /* 0x000fc800000e06ff */
[----:B------:R-:W-:-:S08]  /*294d0*/  IMAD.WIDE.U32.X R2, R11, UR7, R2, P1 ;  /* 0x000000070b027c25 */ /* 0x000fd000088e0402 */
.L_x_568:
[--C-:B------:R-:W-:Y:S01]  /*294e0*/  SHF.R.U64 R11, R2, UR9, R3.reuse ;  /* 0x00000009020b7c19 */ /* 0x100fe20008001203 */
[----:B------:R-:W-:Y:S01]  /*294f0*/  ULDC.64 UR6, c[0x0][0x620] ;  /* 0x0001880000067ab9 */ /* 0x000fe20000000a00 */
[----:B------:R-:W-:Y:S01]  /*29500*/  SHF.R.U32.HI R2, RZ, UR9, R3 ;  /* 0x00000009ff027c19 */ /* 0x000fe20008011603 */
[----:B------:R-:W-:Y:S01]  /*29510*/  IMAD.MOV.U32 R3, RZ, RZ, R17 ;  /* 0x000000ffff037224 */ /* 0x000fe200078e0011 */
[----:B------:R-:W-:Y:S01]  /*29520*/  IADD3 R13, P0, RZ, -R11, RZ ;  /* 0x8000000bff0d7210 */ /* 0x000fe20007f1e0ff */
[----:B------:R-:W-:-:S04]  /*29530*/  ULDC.64 UR8, c[0x0][0x640] ;  /* 0x0001900000087ab9 */ /* 0x000fc80000000a00 */
[----:B------:R-:W-:Y:S01]  /*29540*/  IMAD.X R2, RZ, RZ, ~R2, P0 ;  /* 0x000000ffff027224 */ /* 0x000fe200000e0e02 */
[----:B------:R-:W-:-:S03]  /*29550*/  ISETP.NE.U32.AND P0, PT, RZ, UR8, PT ;  /* 0x00000008ff007c0c */ /* 0x000fc6000bf05070 */
[----:B------:R-:W-:Y:S01]  /*29560*/  IMAD R2, R2, UR6, RZ ;  /* 0x0000000602027c24 */ /* 0x000fe2000f8e02ff */
[----:B------:R-:W-:-:S03]  /*29570*/  ISETP.NE.AND.EX P0, PT, RZ, UR9, PT, P0 ;  /* 0x00000009ff007c0c */ /* 0x000fc6000bf05300 */
[----:B------:R-:W-:Y:S02]  /*29580*/  IMAD R5, R13, UR7, R2 ;  /* 0x000000070d057c24 */ /* 0x000fe4000f8e0202 */
[----:B------:R-:W-:-:S04]  /*29590*/  IMAD.MOV.U32 R2, RZ, RZ, R15 ;  /* 0x000000ffff027224 */ /* 0x000fc800078e000f */
[----:B------:R-:W-:Y:S01]  /*295a0*/  IMAD.WIDE.U32 R2, R13, UR6, R2 ;  /* 0x000000060d027c25 */ /* 0x000fe2000f8e0002 */
[----:B------:R-:W-:-:S03]  /*295b0*/  ULDC UR6, c[0x0][0x618] ;  /* 0x0001860000067ab9 */ /* 0x000fc60000000800 */
[----:B------:R-:W-:-:S05]  /*295c0*/  IMAD.IADD R3, R3, 0x1, R5 ;  /* 0x0000000103037824 */ /* 0x000fca00078e0205 */
[--C-:B------:R-:W-:Y:S02]  /*295d0*/  SHF.R.U64 R12, R2, UR6, R3.reuse ;  /* 0x00000006020c7c19 */ /* 0x100fe40008001203 */
[----:B------:R-:W-:Y:S01]  /*295e0*/  SHF.R.U32.HI R3, RZ, UR6, R3 ;  /* 0x00000006ff037c19 */ /* 0x000fe20008011603 */
[----:B------:R-:W-:-:S03]  /*295f0*/  ULDC UR6, c[0x0][0x608] ;  /* 0x0001820000067ab9 */ /* 0x000fc60000000800 */
[--C-:B------:R-:W-:Y:S02]  /*29600*/  SHF.R.U64 R13, R12, UR6, R3.reuse ;  /* 0x000000060c0d7c19 */ /* 0x100fe40008001203 */
[----:B------:R-:W-:Y:S01]  /*29610*/  SHF.R.U32.HI R2, RZ, UR6, R3 ;  /* 0x00000006ff027c19 */ /* 0x000fe20008011603 */
[----:B------:R-:W-:-:S03]  /*29620*/  ULDC UR6, c[0x0][0x658] ;  /* 0x0001960000067ab9 */ /* 0x000fc60000000800 */
[--C-:B------:R-:W-:Y:S02]  /*29630*/  SHF.R.U64 R14, R13, UR6, R2.reuse ;  /* 0x000000060d0e7c19 */ /* 0x100fe40008001202 */
[----:B------:R-:W-:-:S03]  /*29640*/  SHF.R.U32.HI R15, RZ, UR6, R2 ;  /* 0x00000006ff0f7c19 */ /* 0x000fc60008011602 */
[----:B------:R-:W-:Y:S02]  /*29650*/  IMAD.MOV.U32 R2, RZ, RZ, R14 ;  /* 0x000000ffff027224 */ /* 0x000fe400078e000e */
        /* <DEDUP_REMOVED lines=12> */
.L_x_569:
[----:B------:R-:W-:Y:S01]  /*29720*/  ULDC UR6, c[0x0][0x648] ;  /* 0x0001920000067ab9 */ /* 0x000fe20000000800 */
[----:B------:R-:W-:Y:S02]  /*29730*/  LOP3.LUT R13, R13, UR18, RZ, 0xc0, !PT ;  /* 0x000000120d0d7c12 */ /* 0x000fe4000f8ec0ff */
[----:B------:R-:W-:Y:S01]  /*29740*/  SHF.R.U64 R2, R2, UR6, R3 ;  /* 0x0000000602027c19 */ /* 0x000fe20008001203 */
[----:B------:R-:W-:-:S04]  /*29750*/  ULDC UR6, c[0x0][0x638] ;  /* 0x00018e0000067ab9 */ /* 0x000fc80000000800 */
[----:B------:R-:W-:Y:S02]  /*29760*/  IMAD.MOV R3, RZ, RZ, -R2 ;  /* 0x000000ffff037224 */ /* 0x000fe400078e0a02 */
[----:B------:R-:W-:Y:S02]  /*29770*/  IMAD R4, R2, UR5, R13 ;  /* 0x0000000502047c24 */ /* 0x000fe4000f8e020d */
[----:B------:R-:W-:Y:S01]  /*29780*/  IMAD R14, R3, UR6, R14 ;  /* 0x00000006030e7c24 */ /* 0x000fe2000f8e020e */
[----:B------:R-:W-:Y:S01]  /*29790*/  ULDC UR6, c[0x0][0x610] ;  /* 0x0001840000067ab9 */ /* 0x000fe20000000800 */
[----:B------:R-:W-:Y:S01]  /*297a0*/  LOP3.LUT R3, R12, UR4, RZ, 0xc0, !PT ;  /* 0x000000040c037c12 */ /* 0x000fe2000f8ec0ff */
[----:B------:R-:W-:Y:S01]  /*297b0*/  IMAD R9, R4, UR6, R9 ;  /* 0x0000000604097c24 */ /* 0x000fe2000f8e0209 */
[----:B------:R-:W-:Y:S01]  /*297c0*/  ULDC UR6, c[0x0][0x600] ;  /* 0x0001800000067ab9 */ /* 0x000fe20000000800 */
[----:B------:R-:W-:Y:S02]  /*297d0*/  IMAD.MOV.U32 R2, RZ, RZ, 0x1 ;  /* 0x00000001ff027424 */ /* 0x000fe400078e00ff */
[----:B------:R-:W-:-:S05]  /*297e0*/  IMAD R14, R14, UR6, R3 ;  /* 0x000000060e0e7c24 */ /* 0x000fca000f8e0203 */
[----:B------:R-:W-:Y:S02]  /*297f0*/  SEL R4, R14, R9, !P4 ;  /* 0x000000090e047207 */ /* 0x000fe40006000000 */
[----:B------:R-:W-:-:S07]  /*29800*/  SEL R12, R9, R14, !P4 ;  /* 0x0000000e090c7207 */ /* 0x000fce0006000000 */
.L_x_567:
[----:B------:R-:W-:Y:S05]  /*29810*/  BSYNC B1 ;  /* 0x0000000000017941 */ /* 0x000fea0003800000 */
.L_x_566:
[----:B------:R-:W-:-:S13]  /*29820*/  LOP3.LUT P0, RZ, R2, 0xff, RZ, 0xc0, !PT ;  /* 0x000000ff02ff7812 */ /* 0x000fda000780c0ff */
[----:B------:R-:W-:Y:S05]  /*29830*/  @P0 BRA `(.L_x_570) ;  /* 0xfffffff400280947 */ /* 0x000fea000383ffff */
[----:B------:R-:W-:Y:S05]  /*29840*/  BSYNC B0 ;  /* 0x0000000000007941 */ /* 0x000fea0003800000 */
.L_x_559:
[----:B------:R-:W-:-:S03]  /*29850*/  UMOV UR6, 0xffffffff ;  /* 0xffffffff00067882 */ /* 0x000fc60000000000 */
[----:B------:R-:W-:Y:S05]  /*29860*/  BRA.DIV UR6, `(.L_x_571) ;  /* 0x00000006064c7947 */ /* 0x000fea000b800000 */
[----:B------:R-:W-:-:S13]  /*29870*/  ELECT P0, URZ, PT ;  /* 0x00000000003f782f */ /* 0x000fda0003800000 */
.L_x_586:
[----:B------:R-:W-:Y:S04]  /*29880*/  BSSY B0, `(.L_x_572) ;  /* 0x0000035000007945 */ /* 0x000fe80003800000 */
[----:B------:R-:W-:Y:S05]  /*29890*/  @!P0 BRA `(.L_x_573) ;  /* 0x0000000000cc8947 */ /* 0x000fea0003800000 */
[----:B------:R-:W-:-:S04]  /*298a0*/  ULOP3.LUT UR6, UR13, 0x2, URZ, 0xfc, !UPT ;  /* 0x000000020d067892 */ /* 0x000fc8000f8efc3f */
[----:B------:R-:W-:-:S06]  /*298b0*/  UISETP.NE.AND UP0, UPT, UR6, 0x3, UPT ;  /* 0x000000030600788c */ /* 0x000fcc000bf05270 */
[----:B------:R-:W-:-:S13]  /*298c0*/  PLOP3.LUT P0, PT, PT, PT, UP0, 0x80, 0x0 ;  /* 0x000000000000781c */ /* 0x000fda0003f0f008 */
[----:B------:R-:W-:Y:S05]  /*298d0*/  @!P0 BRA `(.L_x_574) ;  /* 0x0000000000048947 */ /* 0x000fea0003800000 */
[----:B------:R-:W-:Y:S01]  /*298e0*/  BPT.TRAP 0x1 ;  /* 0x000000040000795c */ /* 0x000fe20000300000 */
.L_x_574:
[----:B------:R-:W0:Y:S01]  /*298f0*/  S2R R3, SR_CgaCtaId ;  /* 0x0000000000037919 */ /* 0x000e220000008800 */
[----:B------:R-:W-:-:S04]  /*29900*/  MOV R2, 0x400 ;  /* 0x0000040000027802 */ /* 0x000fc80000000f00 */
[----:B0-----:R-:W-:Y:S02]  /*29910*/  LEA R3, R3, R2, 0x18 ;  /* 0x0000000203037211 */ /* 0x001fe400078ec0ff */
[----:B------:R-:W-:-:S03]  /*29920*/  SHF.L.U32 R2, R0, 0x1f, RZ ;  /* 0x0000001f00027819 */ /* 0x000fc600000006ff */
[----:B------:R-:W-:-:S04]  /*29930*/  VIADD R3, R3, 0x28 ;  /* 0x0000002803037836 */ /* 0x000fc80000000000 */
[----:B------:R-:W-:-:S04]  /*29940*/  IMAD R5, R8, 0x8, R3 ;  /* 0x0000000808057824 */ /* 0x000fc800078e0203 */
[----:B------:R-:W0:Y:S02]  /*29950*/  SYNCS.PHASECHK.TRANS64.TRYWAIT P0, [R5+URZ], R2 ;  /* 0x00000002050075a7 */ /* 0x000e24000800017f */
[----:B0-----:R-:W-:Y:S05]  /*29960*/  @!P0 BRA `(.L_x_575) ;  /* 0x00000004002c8947 */ /* 0x001fea0003800000 */
.L_x_587:
[----:B------:R-:W-:-:S05]  /*29970*/  VIADD R8, R8, 0x1 ;  /* 0x0000000108087836 */ /* 0x000fca0000000000 */
[----:B------:R-:W-:-:S04]  /*29980*/  ISETP.NE.AND P0, PT, R8, 0x5, PT ;  /* 0x000000050800780c */ /* 0x000fc80003f05270 */
[----:B0-----:R-:W-:Y:S02]  /*29990*/  SEL R5, RZ, 0x1, P0 ;  /* 0x00000001ff057807 */ /* 0x001fe40000000000 */
[----:B------:R-:W-:Y:S02]  /*299a0*/  SEL R8, R8, RZ, P0 ;  /* 0x000000ff08087207 */ /* 0x000fe40000000000 */
[----:B------:R-:W-:-:S03]  /*299b0*/  LOP3.LUT R5, R0, R5, RZ, 0x3c, !PT ;  /* 0x0000000500057212 */ /* 0x000fc600078e3cff */
[----:B------:R-:W-:Y:S01]  /*299c0*/  IMAD R7, R8, 0x8, R3 ;  /* 0x0000000808077824 */ /* 0x000fe200078e0203 */
[----:B------:R-:W-:-:S04]  /*299d0*/  SHF.L.U32 R0, R5, 0x1f, RZ ;  /* 0x0000001f05007819 */ /* 0x000fc800000006ff */
[----:B------:R-:W0:Y:S02]  /*299e0*/  SYNCS.PHASECHK.TRANS64.TRYWAIT P0, [R7+URZ], R0 ;  /* 0x00000000070075a7 */ /* 0x000e24000800017f */
[----:B0-----:R-:W-:Y:S05]  /*299f0*/  @!P0 BRA `(.L_x_576) ;  /* 0x00000004001c8947 */ /* 0x001fea0003800000 */
.L_x_588:
[----:B0-----:R-:W-:-:S05]  /*29a00*/  VIADD R0, R8, 0x1 ;  /* 0x0000000108007836 */ /* 0x001fca0000000000 */
[----:B------:R-:W-:-:S04]  /*29a10*/  ISETP.NE.AND P0, PT, R0, 0x5, PT ;  /* 0x000000050000780c */ /* 0x000fc80003f05270 */
[----:B------:R-:W-:Y:S02]  /*29a20*/  SEL R2, RZ, 0x1, P0 ;  /* 0x00000001ff027807 */ /* 0x000fe40000000000 */
[----:B------:R-:W-:Y:S02]  /*29a30*/  SEL R4, R0, RZ, P0 ;  /* 0x000000ff00047207 */ /* 0x000fe40000000000 */
[----:B------:R-:W-:-:S03]  /*29a40*/  LOP3.LUT R5, R5, R2, RZ, 0x3c, !PT ;  /* 0x0000000205057212 */ /* 0x000fc600078e3cff */
[----:B------:R-:W-:Y:S01]  /*29a50*/  IMAD R7, R4, 0x8, R3 ;  /* 0x0000000804077824 */ /* 0x000fe200078e0203 */
[----:B------:R-:W-:-:S04]  /*29a60*/  SHF.L.U32 R0, R5, 0x1f, RZ ;  /* 0x0000001f05007819 */ /* 0x000fc800000006ff */
[----:B------:R-:W0:Y:S02]  /*29a70*/  SYNCS.PHASECHK.TRANS64.TRYWAIT P0, [R7+URZ], R0 ;  /* 0x00000000070075a7 */ /* 0x000e24000800017f */
[----:B0-----:R-:W-:Y:S05]  /*29a80*/  @!P0 BRA `(.L_x_577) ;  /* 0x00000004000c8947 */ /* 0x001fea0003800000 */
.L_x_589:
        /* <DEDUP_REMOVED lines=9> */
.L_x_590:
[----:B0-----:R-:W-:-:S05]  /*29b20*/  VIADD R0, R4, 0x1 ;  /* 0x0000000104007836 */ /* 0x001fca0000000000 */
[----:B------:R-:W-:-:S04]  /*29b30*/  ISETP.NE.AND P0, PT, R0, 0x5, PT ;  /* 0x000000050000780c */ /* 0x000fc80003f05270 */
[----:B------:R-:W-:Y:S02]  /*29b40*/  SEL R2, RZ, 0x1, P0 ;  /* 0x00000001ff027807 */ /* 0x000fe40000000000 */
[----:B------:R-:W-:Y:S02]  /*29b50*/  SEL R0, R0, RZ, P0 ;  /* 0x000000ff00007207 */ /* 0x000fe40000000000 */
[----:B------:R-:W-:-:S03]  /*29b60*/  LOP3.LUT R2, R5, R2, RZ, 0x3c, !PT ;  /* 0x0000000205027212 */ /* 0x000fc600078e3cff */
[----:B------:R-:W-:Y:S01]  /*29b70*/  IMAD R3, R0, 0x8, R3 ;  /* 0x0000000800037824 */ /* 0x000fe200078e0203 */
[----:B------:R-:W-:-:S07]  /*29b80*/  SHF.L.U32 R0, R2, 0x1f, RZ ;  /* 0x0000001f02007819 */ /* 0x000fce00000006ff */
.L_x_579:
[----:B0-----:R0:W1:Y:S02]  /*29b90*/  SYNCS.PHASECHK.TRANS64.TRYWAIT P0, [R3+URZ], R0 ;  /* 0x00000000030075a7 */ /* 0x001064000800017f */
[----:B-1----:R-:W-:Y:S05]  /*29ba0*/  @!P0 NANOSLEEP.SYNCS 0x989680 ;  /* 0x009896800000895d */ /* 0x002fea0003900000 */
[----:B------:R-:W1:Y:S02]  /*29bb0*/  @!P0 SYNCS.PHASECHK.TRANS64 P0, [R3+URZ], R0 ;  /* 0x00000000030085a7 */ /* 0x000e64000800007f */
[----:B-1----:R-:W-:Y:S05]  /*29bc0*/  @!P0 BRA `(.L_x_579) ;  /* 0xfffffffc00f08947 */ /* 0x002fea000383ffff */
.L_x_573:
[----:B------:R-:W-:Y:S05]  /*29bd0*/  BSYNC B0 ;  /* 0x0000000000007941 */ /* 0x000fea0003800000 */
.L_x_572:
[----:B------:R-:W-:Y:S05]  /*29be0*/  EXIT ;  /* 0x000000000000794d */ /* 0x000fea0003800000 */
.L_x_21:
[----:B--2---:R-:W-:-:S04]  /*29bf0*/  IMAD.U32 R3, RZ, RZ, UR6 ;  /* 0x00000006ff037e24 */ /* 0x004fc8000f8e00ff */
[----:B------:R2:W3:Y:S03]  /*29c00*/  SYNCS.PHASECHK.TRANS64.TRYWAIT P1, [R3+URZ], R0 ;  /* 0x00000000030075a7 */ /* 0x0004e6000802017f */
[----:B---3--:R-:W-:Y:S05]  /*29c10*/  @!P1 NANOSLEEP.SYNCS 0x989680 ;  /* 0x009896800000995d */ /* 0x008fea0003900000 */
[----:B------:R-:W3:Y:S02]  /*29c20*/  @!P1 SYNCS.PHASECHK.TRANS64 P1, [R3+URZ], R0 ;  /* 0x00000000030095a7 */ /* 0x000ee4000802007f */
[----:B---3--:R-:W-:Y:S05]  /*29c30*/  @!P1 BRA `(.L_x_21) ;  /* 0xfffffffc00ec9947 */ /* 0x008fea000383ffff */
[----:B------:R-:W-:Y:S05]  /*29c40*/  BRA `(.L_x_20) ;  /* 0xfffffd9000487947 */ /* 0x000fea000383ffff */
.L_x_27:
[----:B-----5:R2:W-:Y:S02]  /*29c50*/  STL [R1+0x46c], R2 ;  /* 0x00046c0201007387 */ /* 0x0205e40000100800 */
[----:B--2---:R-:W-:-:S04]  /*29c60*/  IMAD.U32 R2, RZ, RZ, UR16 ;  /* 0x00000010ff027e24 */ /* 0x004fc8000f8e00ff */
[----:B------:R2:W3:Y:S03]  /*29c70*/  SYNCS.PHASECHK.TRANS64.TRYWAIT P1, [R2+URZ], R0 ;  /* 0x00000000020075a7 */ /* 0x0004e6000802017f */
[----:B---3--:R-:W-:Y:S05]  /*29c80*/  @!P1 NANOSLEEP.SYNCS 0x989680 ;  /* 0x009896800000995d */ /* 0x008fea0003900000 */
[----:B------:R2:W3:Y:S02]  /*29c90*/  @!P1 SYNCS.PHASECHK.TRANS64 P1, [R2+URZ], R0 ;  /* 0x00000000020095a7 */ /* 0x0004e4000802007f */
[----:B--2---:R2:W5:Y:S02]  /*29ca0*/  LDL.LU R2, [R1+0x46c] ;  /* 0x00046c0001027983 */ /* 0x0045640000300800 */
[----:B--23--:R-:W-:Y:S05]  /*29cb0*/  @!P1 BRA `(.L_x_27) ;  /* 0xfffffffc00e49947 */ /* 0x00cfea000383ffff */
[----:B------:R-:W-:Y:S05]  /*29cc0*/  BRA `(.L_x_26) ;  /* 0xfffffdf000fc7947 */ /* 0x000fea000383ffff */
.L_x_560:
[----:B------:R-:W-:Y:S01]  /*29cd0*/  BSSY B1, `(.L_x_580) ;  /* 0x0000006000017945 */ /* 0x000fe20003800000 */
[----:B------:R-:W-:-:S07]  /*29ce0*/  IMAD.MOV.U32 R2, RZ, RZ, -0x1 ;  /* 0xffffffffff027424 */ /* 0x000fce00078e00ff */
[----:B------:R-:W-:Y:S05]  /*29cf0*/  WARPSYNC.COLLECTIVE R2, `(.L_x_581) ;  /* 0x00000000020c7348 */ /* 0x000fea0003c00000 */
[----:B------:R-:W-:Y:S02]  /*29d00*/  ELECT P0, UR62, PT ;  /* 0x00000000003e782f */ /* 0x000fe40003800000 */
[----:B------:R-:W-:Y:S01]  /*29d10*/  MOV R2, UR62 ;  /* 0x0000003e00027c02 */ /* 0x000fe20008000f00 */
[----:B------:R-:W-:Y:S10]  /*29d20*/  ENDCOLLECTIVE ;  /* 0x000000000000791b */ /* 0x000ff40003800000 */
.L_x_581:
[----:B------:R-:W-:Y:S05]  /*29d30*/  BSYNC B1 ;  /* 0x0000000000017941 */ /* 0x000fea0003800000 */
.L_x_580:
[----:B------:R-:W-:Y:S05]  /*29d40*/  BRA `(.L_x_582) ;  /* 0xffffffec00f07947 */ /* 0x000fea000383ffff */
.L_x_563:
[----:B0-----:R0:W1:Y:S02]  /*29d50*/  SYNCS.PHASECHK.TRANS64.TRYWAIT P0, [R18+URZ+0x28], R13 ;  /* 0x0000280d120075a7 */ /* 0x001064000800017f */
[----:B-1----:R-:W-:Y:S05]  /*29d60*/  @!P0 NANOSLEEP.SYNCS 0x989680 ;  /* 0x009896800000895d */ /* 0x002fea0003900000 */
[----:B------:R-:W1:Y:S02]  /*29d70*/  @!P0 SYNCS.PHASECHK.TRANS64 P0, [R18+URZ+0x28], R13 ;  /* 0x0000280d120085a7 */ /* 0x000e64000800007f */
[----:B-1----:R-:W-:Y:S05]  /*29d80*/  @!P0 BRA `(.L_x_563) ;  /* 0xfffffffc00f08947 */ /* 0x002fea000383ffff */
[----:B------:R-:W-:Y:S05]  /*29d90*/  BRA `(.L_x_583) ;  /* 0xfffffff000287947 */ /* 0x000fea000383ffff */
.L_x_571:
[----:B------:R-:W-:Y:S01]  /*29da0*/  BSSY B0, `(.L_x_584) ;  /* 0x0000006000007945 */ /* 0x000fe20003800000 */
[----:B------:R-:W-:-:S07]  /*29db0*/  IMAD.MOV.U32 R2, RZ, RZ, -0x1 ;  /* 0xffffffffff027424 */ /* 0x000fce00078e00ff */
[----:B------:R-:W-:Y:S05]  /*29dc0*/  WARPSYNC.COLLECTIVE R2, `(.L_x_585) ;  /* 0x00000000020c7348 */ /* 0x000fea0003c00000 */
[----:B------:R-:W-:Y:S02]  /*29dd0*/  ELECT P0, UR62, PT ;  /* 0x00000000003e782f */ /* 0x000fe40003800000 */
[----:B------:R-:W-:Y:S01]  /*29de0*/  MOV R2, UR62 ;  /* 0x0000003e00027c02 */ /* 0x000fe20008000f00 */
[----:B------:R-:W-:Y:S10]  /*29df0*/  ENDCOLLECTIVE ;  /* 0x000000000000791b */ /* 0x000ff40003800000 */
.L_x_585:
[----:B------:R-:W-:Y:S05]  /*29e00*/  BSYNC B0 ;  /* 0x0000000000007941 */ /* 0x000fea0003800000 */
.L_x_584:
[----:B------:R-:W-:Y:S05]  /*29e10*/  BRA `(.L_x_586) ;  /* 0xfffffff800987947 */ /* 0x000fea000383ffff */
.L_x_575:
[----:B0-----:R0:W1:Y:S02]  /*29e20*/  SYNCS.PHASECHK.TRANS64.TRYWAIT P0, [R5+URZ], R2 ;  /* 0x00000002050075a7 */ /* 0x001064000800017f */
[----:B-1----:R-:W-:Y:S05]  /*29e30*/  @!P0 NANOSLEEP.SYNCS 0x989680 ;  /* 0x009896800000895d */ /* 0x002fea0003900000 */
[----:B------:R-:W1:Y:S02]  /*29e40*/  @!P0 SYNCS.PHASECHK.TRANS64 P0, [R5+URZ], R2 ;  /* 0x00000002050085a7 */ /* 0x000e64000800007f */
[----:B-1----:R-:W-:Y:S05]  /*29e50*/  @!P0 BRA `(.L_x_575) ;  /* 0xfffffffc00f08947 */ /* 0x002fea000383ffff */
[----:B------:R-:W-:Y:S05]  /*29e60*/  BRA `(.L_x_587) ;  /* 0xfffffff800c07947 */ /* 0x000fea000383ffff */
.L_x_576:
[----:B0-----:R0:W1:Y:S02]  /*29e70*/  SYNCS.PHASECHK.TRANS64.TRYWAIT P0, [R7+URZ], R0 ;  /* 0x00000000070075a7 */ /* 0x001064000800017f */
[----:B-1----:R-:W-:Y:S05]  /*29e80*/  @!P0 NANOSLEEP.SYNCS 0x989680 ;  /* 0x009896800000895d */ /* 0x002fea0003900000 */
[----:B------:R-:W1:Y:S02]  /*29e90*/  @!P0 SYNCS.PHASECHK.TRANS64 P0, [R7+URZ], R0 ;  /* 0x00000000070085a7 */ /* 0x000e64000800007f */
[----:B-1----:R-:W-:Y:S05]  /*29ea0*/  @!P0 BRA `(.L_x_576) ;  /* 0xfffffffc00f08947 */ /* 0x002fea000383ffff */
[----:B------:R-:W-:Y:S05]  /*29eb0*/  BRA `(.L_x_588) ;  /* 0xfffffff800d07947 */ /* 0x000fea000383ffff */
.L_x_577:
[----:B0-----:R0:W1:Y:S02]  /*29ec0*/  SYNCS.PHASECHK.TRANS64.TRYWAIT P0, [R7+URZ], R0 ;  /* 0x00000000070075a7 */ /* 0x001064000800017f */
[----:B-1----:R-:W-:Y:S05]  /*29ed0*/  @!P0 NANOSLEEP.SYNCS 0x989680 ;  /* 0x009896800000895d */ /* 0x002fea0003900000 */
[----:B------:R-:W1:Y:S02]  /*29ee0*/  @!P0 SYNCS.PHASECHK.TRANS64 P0, [R7+URZ], R0 ;  /* 0x00000000070085a7 */ /* 0x000e64000800007f */
[----:B-1----:R-:W-:Y:S05]  /*29ef0*/  @!P0 BRA `(.L_x_577) ;  /* 0xfffffffc00f08947 */ /* 0x002fea000383ffff */
[----:B------:R-:W-:Y:S05]  /*29f00*/  BRA `(.L_x_589) ;  /* 0xfffffff800e07947 */ /* 0x000fea000383ffff */
.L_x_578:
[----:B0-----:R0:W1:Y:S02]  /*29f10*/  SYNCS.PHASECHK.TRANS64.TRYWAIT P0, [R7+URZ], R0 ;  /* 0x00000000070075a7 */ /* 0x001064000800017f */
[----:B-1----:R-:W-:Y:S05]  /*29f20*/  @!P0 NANOSLEEP.SYNCS 0x989680 ;  /* 0x009896800000895d */ /* 0x002fea0003900000 */
[----:B------:R-:W1:Y:S02]  /*29f30*/  @!P0 SYNCS.PHASECHK.TRANS64 P0, [R7+URZ], R0 ;  /* 0x00000000070085a7 */ /* 0x000e64000800007f */
[----:B-1----:R-:W-:Y:S05]  /*29f40*/  @!P0 BRA `(.L_x_578) ;  /* 0xfffffffc00f08947 */ /* 0x002fea000383ffff */
[----:B------:R-:W-:Y:S05]  /*29f50*/  BRA `(.L_x_590) ;  /* 0xfffffff800f07947 */ /* 0x000fea000383ffff */
.L_x_591:
[----:B------:R-:W-:-:S00]  /*29f60*/  BRA `(.L_x_591) ;  /* 0xfffffffc00fc7947 */ /* 0x000fc0000383ffff */
[----:B------:R-:W-:-:S00]  /*29f70*/  NOP ;  /* 0x0000000000007918 */ /* 0x000fc00000000000 */
        /* <DEDUP_REMOVED lines=8> */
.L_x_592:


//--------------------- .nv.shared._ZN7cutlass13device_kernelINS_4gemm6kernel13GemmUniversalIN4cute5tupleIJiiiiEEENS1_10collective13CollectiveMmaINS1_37MainloopSm90TmaGmmaWarpSpecializedFP8ILi5ENS5_IJNS4_1CILi1EEENSA_ILi2EEESB_EEENS1_35KernelTmaWarpSpecializedCooperativeEEENS5_IJNSA_ILi256EEESG_NSA_ILi128EEEEEENS_12float_e5m2_tENS5_IJlSB_lEEESJ_SK_NS4_8TiledMMAINS4_8MMA_AtomIJNS4_4SM904GMMA31MMA_64x256x32_F32E5M2E5M2_SS_TNILNSO_7ScaleInE1ELSQ_1EEEEEENS4_6LayoutINS5_IJSC_SB_SB_EEENS5_IJSB_NSA_ILi0EEESV_EEEEENS5_IJNS4_10UnderscoreESY_SY_EEEEENS4_23SM90_TMA_LOAD_MULTICASTENS4_14ComposedLayoutINS4_7SwizzleILi3ELi4ELi3EEENS4_18smem_ptr_flag_bitsILi8EEENST_INS5_IJNSA_ILi8EEESH_EEENS5_IJSH_SB_EEEEEEEvNS4_8identityENS4_13SM90_TMA_LOADES1B_vS1C_EENS_8epilogue10collective6detail29Sm90TmaWarpSpecializedAdapterINS1G_15DefaultEpilogueISJ_SK_SK_NS1F_6thread17LinearCombinationISJ_Li1EffLNS1K_9ScaleType4KindE0ELNS_15FloatRoundStyleE2ESJ_EENS1_15EpilogueDefaultEEEEEvvEEEEvNT_6ParamsE --------------------------
	.section	.nv.shared._ZN7cutlass13device_kernelINS_4gemm6kernel13GemmUniversalIN4cute5tupleIJiiiiEEENS1_10collective13CollectiveMmaINS1_37MainloopSm90TmaGmmaWarpSpecializedFP8ILi5ENS5_IJNS4_1CILi1EEENSA_ILi2EEESB_EEENS1_35KernelTmaWarpSpecializedCooperativeEEENS5_IJNSA_ILi256EEESG_NSA_ILi128EEEEEENS_12float_e5m2_tENS5_IJlSB_lEEESJ_SK_NS4_8TiledMMAINS4_8MMA_AtomIJNS4_4SM904GMMA31MMA_64x256x32_F32E5M2E5M2_SS_TNILNSO_7ScaleInE1ELSQ_1EEEEEENS4_6LayoutINS5_IJSC_SB_SB_EEENS5_IJSB_NSA_ILi0EEESV_EEEEENS5_IJNS4_10UnderscoreESY_SY_EEEEENS4_23SM90_TMA_LOAD_MULTICASTENS4_14ComposedLayoutINS4_7SwizzleILi3ELi4ELi3EEENS4_18smem_ptr_flag_bitsILi8EEENST_INS5_IJNSA_ILi8EEESH_EEENS5_IJSH_SB_EEEEEEEvNS4_8identityENS4_13SM90_TMA_LOADES1B_vS1C_EENS_8epilogue10collective6detail29Sm90TmaWarpSpecializedAdapterINS1G_15DefaultEpilogueISJ_SK_SK_NS1F_6thread17LinearCombinationISJ_Li1EffLNS1K_9ScaleType4KindE0ELNS_15FloatRoundStyleE2ESJ_EENS1_15EpilogueDefaultEEEEEvvEEEEvNT_6ParamsE,"aw",@nobits
	.sectionflags	@""
	.align	16
	.zero		1024


//--------------------- .nv.shared.reserved.0     --------------------------
	.section	.nv.shared.reserved.0,"aw",@nobits
	.weak		__nv_reservedSMEM_offset_0_alias
	.size		__nv_reservedSMEM_offset_0_alias, 0, 0
	.other		__nv_reservedSMEM_offset_0_alias,@"STO_CUDA_RESERVED_SHARED STV_DEFAULT"
__nv_reservedSMEM_offset_0_alias:
	.zero		0


//--------------------- .nv.global                --------------------------
	.section	.nv.global,"aw",@nobits
.nv.global:
	.type		_ZN39_INTERNAL_b7b70c82_4_k_cu_e56a50db_48614cute1_E,@object
	.size		_ZN39_INTERNAL_b7b70c82_4_k_cu_e56a50db_48614cute1_E,(_ZN39_INTERNAL_b7b70c82_4_k_cu_e56a50db_48614cuda3std3__45__cpo6cbeginE - _ZN39_INTERNAL_b7b70c82_4_k_cu_e56a50db_48614cute1_E)
_ZN39_INTERNAL_b7b70c82_4_k_cu_e56a50db_48614cute1_E:
	.zero		1
	.type		_ZN39_INTERNAL_b7b70c82_4_k_cu_e56a50db_48614cuda3std3__45__cpo6cbeginE,@object
	.size		_ZN39_INTERNAL_b7b70c82_4_k_cu_e56a50db_48614cuda3std3__45__cpo6cbeginE,(_ZN39_INTERNAL_b7b70c82_4_k_cu_e56a50db_48614cuda3std3__48in_placeE - _ZN39_INTERNAL_b7b70c82_4_k_cu_e56a50db_48614cuda3std3__45__cpo6cbeginE)
_ZN39_INTERNAL_b7b70c82_4_k_cu_e56a50db_48614cuda3std3__45__cpo6cbeginE:
	.zero		1
	.type		_ZN39_INTERNAL_b7b70c82_4_k_cu_e56a50db_48614cuda3std3__48in_placeE,@object
	.size		_ZN39_INTERNAL_b7b70c82_4_k_cu_e56a50db_48614cuda3std3__48in_placeE,(_ZN39_INTERNAL_b7b70c82_4_k_cu_e56a50db_48614cuda3std6ranges3__45__cpo9iter_moveE - _ZN39_INTERNAL_b7b70c82_4_k_cu_e56a50db_48614cuda3std3__48in_placeE)
_ZN39_INTERNAL_b7b70c82_4_k_cu_e56a50db_48614cuda3std3__48in_placeE:
	.zero		1
	.type		_ZN39_INTERNAL_b7b70c82_4_k_cu_e56a50db_48614cuda3std6ranges3__45__cpo9iter_moveE,@object
	.size		_ZN39_INTERNAL_b7b70c82_4_k_cu_e56a50db_48614cuda3std6ranges3__45__cpo9iter_moveE,(_ZN39_INTERNAL_b7b70c82_4_k_cu_e56a50db_48614cuda3std3__45__cpo5beginE - _ZN39_INTERNAL_b7b70c82_4_k_cu_e56a50db_48614cuda3std6ranges3__45__cpo9iter_moveE)
_ZN39_INTERNAL_b7b70c82_4_k_cu_e56a50db_48614cuda3std6ranges3__45__cpo9iter_moveE:
	.zero		1
	.type		_ZN39_INTERNAL_b7b70c82_4_k_cu_e56a50db_48614cuda3std3__45__cpo5beginE,@object
	.size		_ZN39_INTERNAL_b7b70c82_4_k_cu_e56a50db_48614cuda3std3__45__cpo5beginE,(_ZN39_INTERNAL_b7b70c82_4_k_cu_e56a50db_48614cuda3std3__441_GLOBAL__N__b7b70c82_4_k_cu_e56a50db_48616ignoreE - _ZN39_INTERNAL_b7b70c82_4_k_cu_e56a50db_48614cuda3std3__45__cpo5beginE)
_ZN39_INTERNAL_b7b70c82_4_k_cu_e56a50db_48614cuda3std3__45__cpo5beginE:
	.zero		1
	.type		_ZN39_INTERNAL_b7b70c82_4_k_cu_e56a50db_48614cuda3std3__441_GLOBAL__N__b7b70c82_4_k_cu_e56a50db_48616ignoreE,@object
	.size		_ZN39_INTERNAL_b7b70c82_4_k_cu_e56a50db_48614cuda3std3__441_GLOBAL__N__b7b70c82_4_k_cu_e56a50db_48616ignoreE,(_ZN39_INTERNAL_b7b70c82_4_k_cu_e56a50db_48614cute7productE - _ZN39_INTERNAL_b7b70c82_4_k_cu_e56a50db_48614cuda3std3__441_GLOBAL__N__b7b70c82_4_k_cu_e56a50db_48616ignoreE)
_ZN39_INTERNAL_b7b70c82_4_k_cu_e56a50db_48614cuda3std3__441_GLOBAL__N__b7b70c82_4_k_cu_e56a50db_48616ignoreE:
	.zero		1
	.type		_ZN39_INTERNAL_b7b70c82_4_k_cu_e56a50db_48614cute7productE,@object
	.size		_ZN39_INTERNAL_b7b70c82_4_k_cu_e56a50db_48614cute7productE,(_ZN39_INTERNAL_b7b70c82_4_k_cu_e56a50db_48614cuda3std3__45__cpo3endE - _ZN39_INTERNAL_b7b70c82_4_k_cu_e56a50db_48614cute7productE)
_ZN39_INTERNAL_b7b70c82_4_k_cu_e56a50db_48614cute7productE:
	.zero		1
	.type		_ZN39_INTERNAL_b7b70c82_4_k_cu_e56a50db_48614cuda3std3__45__cpo3endE,@object
	.size		_ZN39_INTERNAL_b7b70c82_4_k_cu_e56a50db_48614cuda3std3__45__cpo3endE,(_ZN39_INTERNAL_b7b70c82_4_k_cu_e56a50db_48614cuda3std3__419piecewise_constructE - _ZN39_INTERNAL_b7b70c82_4_k_cu_e56a50db_48614cuda3std3__45__cpo3endE)
_ZN39_INTERNAL_b7b70c82_4_k_cu_e56a50db_48614cuda3std3__45__cpo3endE:
	.zero		1
	.type		_ZN39_INTERNAL_b7b70c82_4_k_cu_e56a50db_48614cuda3std3__419piecewise_constructE,@object
	.size		_ZN39_INTERNAL_b7b70c82_4_k_cu_e56a50db_48614cuda3std3__419piecewise_constructE,(_ZN39_INTERNAL_b7b70c82_4_k_cu_e56a50db_48614cuda3std3__45__cpo4cendE - _ZN39_INTERNAL_b7b70c82_4_k_cu_e56a50db_48614cuda3std3__419piecewise_constructE)
_ZN39_INTERNAL_b7b70c82_4_k_cu_e56a50db_48614cuda3std3__419piecewise_constructE:
	.zero		1
	.type		_ZN39_INTERNAL_b7b70c82_4_k_cu_e56a50db_48614cuda3std3__45__cpo4cendE,@object
	.size		_ZN39_INTERNAL_b7b70c82_4_k_cu_e56a50db_48614cuda3std3__45__cpo4cendE,(_ZN39_INTERNAL_b7b70c82_4_k_cu_e56a50db_48614cuda3std6ranges3__45__cpo4swapE - _ZN39_INTERNAL_b7b70c82_4_k_cu_e56a50db_48614cuda3std3__45__cpo4cendE)
_ZN39_INTERNAL_b7b70c82_4_k_cu_e56a50db_48614cuda3std3__45__cpo4cendE:
	.zero		1
	.type		_ZN39_INTERNAL_b7b70c82_4_k_cu_e56a50db_48614cuda3std6ranges3__45__cpo4swapE,@object
	.size		_ZN39_INTERNAL_b7b70c82_4_k_cu_e56a50db_48614cuda3std6ranges3__45__cpo4swapE,(.L_7 - _ZN39_INTERNAL_b7b70c82_4_k_cu_e56a50db_48614cuda3std6ranges3__45__cpo4swapE)
_ZN39_INTERNAL_b7b70c82_4_k_cu_e56a50db_48614cuda3std6ranges3__45__cpo4swapE:
	.zero		1
.L_7:


//--------------------- .nv.constant0._ZN7cutlass13device_kernelINS_4gemm6kernel13GemmUniversalIN4cute5tupleIJiiiiEEENS1_10collective13CollectiveMmaINS1_37MainloopSm90TmaGmmaWarpSpecializedFP8ILi5ENS5_IJNS4_1CILi1EEENSA_ILi2EEESB_EEENS1_35KernelTmaWarpSpecializedCooperativeEEENS5_IJNSA_ILi256EEESG_NSA_ILi128EEEEEENS_12float_e5m2_tENS5_IJlSB_lEEESJ_SK_NS4_8TiledMMAINS4_8MMA_AtomIJNS4_4SM904GMMA31MMA_64x256x32_F32E5M2E5M2_SS_TNILNSO_7ScaleInE1ELSQ_1EEEEEENS4_6LayoutINS5_IJSC_SB_SB_EEENS5_IJSB_NSA_ILi0EEESV_EEEEENS5_IJNS4_10UnderscoreESY_SY_EEEEENS4_23SM90_TMA_LOAD_MULTICASTENS4_14ComposedLayoutINS4_7SwizzleILi3ELi4ELi3EEENS4_18smem_ptr_flag_bitsILi8EEENST_INS5_IJNSA_ILi8EEESH_EEENS5_IJSH_SB_EEEEEEEvNS4_8identityENS4_13SM90_TMA_LOADES1B_vS1C_EENS_8epilogue10collective6detail29Sm90TmaWarpSpecializedAdapterINS1G_15DefaultEpilogueISJ_SK_SK_NS1F_6thread17LinearCombinationISJ_Li1EffLNS1K_9ScaleType4KindE0ELNS_15FloatRoundStyleE2ESJ_EENS1_15EpilogueDefaultEEEEEvvEEEEvNT_6ParamsE --------------------------
	.section	.nv.constant0._ZN7cutlass13device_kernelINS_4gemm6kernel13GemmUniversalIN4cute5tupleIJiiiiEEENS1_10collective13CollectiveMmaINS1_37MainloopSm90TmaGmmaWarpSpecializedFP8ILi5ENS5_IJNS4_1CILi1EEENSA_ILi2EEESB_EEENS1_35KernelTmaWarpSpecializedCooperativeEEENS5_IJNSA_ILi256EEESG_NSA_ILi128EEEEEENS_12float_e5m2_tENS5_IJlSB_lEEESJ_SK_NS4_8TiledMMAINS4_8MMA_AtomIJNS4_4SM904GMMA31MMA_64x256x32_F32E5M2E5M2_SS_TNILNSO_7ScaleInE1ELSQ_1EEEEEENS4_6LayoutINS5_IJSC_SB_SB_EEENS5_IJSB_NSA_ILi0EEESV_EEEEENS5_IJNS4_10UnderscoreESY_SY_EEEEENS4_23SM90_TMA_LOAD_MULTICASTENS4_14ComposedLayoutINS4_7SwizzleILi3ELi4ELi3EEENS4_18smem_ptr_flag_bitsILi8EEENST_INS5_IJNSA_ILi8EEESH_EEENS5_IJSH_SB_EEEEEEEvNS4_8identityENS4_13SM90_TMA_LOADES1B_vS1C_EENS_8epilogue10collective6detail29Sm90TmaWarpSpecializedAdapterINS1G_15DefaultEpilogueISJ_SK_SK_NS1F_6thread17LinearCombinationISJ_Li1EffLNS1K_9ScaleType4KindE0ELNS_15FloatRoundStyleE2ESJ_EENS1_15EpilogueDefaultEEEEEvvEEEEvNT_6ParamsE,"a",@progbits
	.sectionflags	@""
	.align	4
.nv.constant0._ZN7cutlass13device_kernelINS_4gemm6kernel13GemmUniversalIN4cute5tupleIJiiiiEEENS1_10collective13CollectiveMmaINS1_37MainloopSm90TmaGmmaWarpSpecializedFP8ILi5ENS5_IJNS4_1CILi1EEENSA_ILi2EEESB_EEENS1_35KernelTmaWarpSpecializedCooperativeEEENS5_IJNSA_ILi256EEESG_NSA_ILi128EEEEEENS_12float_e5m2_tENS5_IJlSB_lEEESJ_SK_NS4_8TiledMMAINS4_8MMA_AtomIJNS4_4SM904GMMA31MMA_64x256x32_F32E5M2E5M2_SS_TNILNSO_7ScaleInE1ELSQ_1EEEEEENS4_6LayoutINS5_IJSC_SB_SB_EEENS5_IJSB_NSA_ILi0EEESV_EEEEENS5_IJNS4_10UnderscoreESY_SY_EEEEENS4_23SM90_TMA_LOAD_MULTICASTENS4_14ComposedLayoutINS4_7SwizzleILi3ELi4ELi3EEENS4_18smem_ptr_flag_bitsILi8EEENST_INS5_IJNSA_ILi8EEESH_EEENS5_IJSH_SB_EEEEEEEvNS4_8identityENS4_13SM90_TMA_LOADES1B_vS1C_EENS_8epilogue10collective6detail29Sm90TmaWarpSpecializedAdapterINS1G_15DefaultEpilogueISJ_SK_SK_NS1F_6thread17LinearCombinationISJ_Li1EffLNS1K_9ScaleType4KindE0ELNS_15FloatRoundStyleE2ESJ_EENS1_15EpilogueDefaultEEEEEvvEEEEvNT_6ParamsE:
	.zero		1664


//--------------------- SYMBOLS --------------------------

	.type		.nv.reservedSmem.offset0,@object
	.size		.nv.reservedSmem.offset0,0x4
